// auto-generated by cutlass_sweep.gemm — config: {"arch": "sm_90", "cluster_m": 1, "cluster_n": 1, "dtype": "bf16", "dtype_b": "bf16", "layout": "tt", "stages": 0, "tile_k": 32, "tile_m": 64, "tile_n": 256}
#include "cutlass/cutlass.h"
#include "cutlass/gemm/collective/collective_builder.hpp"
#include "cutlass/gemm/device/gemm_universal_adapter.h"
#include "cutlass/gemm/kernel/gemm_universal.hpp"
#include "cutlass/epilogue/collective/collective_builder.hpp"

using ElemA = cutlass::bfloat16_t;
using ElemB = cutlass::bfloat16_t;
using ElemCD = cutlass::bfloat16_t;
using Acc  = float;
using TileShape    = cute::Shape<cute::_64, cute::_256, cute::_32>;
using ClusterShape = cute::Shape<cute::_1, cute::_1, cute::_1>;

using CollectiveEpilogue = typename cutlass::epilogue::collective::CollectiveBuilder<
    cutlass::arch::Sm90, cutlass::arch::OpClassTensorOp,
    TileShape, ClusterShape,
    cutlass::epilogue::collective::EpilogueTileAuto,
    Acc, Acc,
    ElemCD, cutlass::layout::RowMajor, 128 / cutlass::sizeof_bits<ElemCD>::value,
    ElemCD, cutlass::layout::RowMajor, 128 / cutlass::sizeof_bits<ElemCD>::value,
    cutlass::epilogue::collective::EpilogueScheduleAuto
  >::CollectiveOp;

using CollectiveMainloop = typename cutlass::gemm::collective::CollectiveBuilder<
    cutlass::arch::Sm90, cutlass::arch::OpClassTensorOp,
    ElemA, cutlass::layout::ColumnMajor, 128 / cutlass::sizeof_bits<ElemA>::value,
    ElemB, cutlass::layout::ColumnMajor, 128 / cutlass::sizeof_bits<ElemB>::value,
    Acc,
    TileShape, ClusterShape,
    cutlass::gemm::collective::StageCountAutoCarveout<static_cast<int>(sizeof(typename CollectiveEpilogue::SharedStorage))>,
    cutlass::gemm::collective::KernelScheduleAuto
  >::CollectiveOp;

using GemmKernel = cutlass::gemm::kernel::GemmUniversal<
    cute::Shape<int,int,int,int>,
    CollectiveMainloop,
    CollectiveEpilogue
>;
using Gemm = cutlass::gemm::device::GemmUniversalAdapter<GemmKernel>;

// Force the device kernel symbol into the cubin without needing a host main.
auto* _anchor = &cutlass::device_kernel<GemmKernel>;


// ===== COMPILED SASS (sm_90a) =====

	.target	sm_90a

	.elftype	@"ET_EXEC"


//--------------------- .note.nv.tkinfo           --------------------------
	.section	.note.nv.tkinfo,"",@"SHT_NOTE"
	.sectionflags	@"SHF_NOTE_NV_TKINFO"
	.tkinfo
        /*0018*/ 	.word	0x00000002
        /*0030*/ 	.string	""
        /*0030*/ 	.string	"ptxas"
        /*0030*/ 	.string	"Cuda compilation tools, release 13.0, V13.0.88"
        /*0030*/ 	.string	"Build cuda_13.0.r13.0/compiler.36424714_0"
        /*0030*/ 	.string	"-arch sm_90a -m 64 "



//--------------------- .note.nv.cuinfo           --------------------------
	.section	.note.nv.cuinfo,"",@"SHT_NOTE"
	.sectionflags	@"SHF_NOTE_NV_CUINFO"
        /*0018*/ 	.short	0x0002
        /*001a*/ 	.short	0x005a
        /*001c*/ 	.short	0x0082
	.zero		2


//--------------------- .nv.info                  --------------------------
	.section	.nv.info,"",@"SHT_CUDA_INFO"
	.align	4


	//----- nvinfo : EIATTR_REGCOUNT
	.align		4
        /*0000*/ 	.byte	0x04, 0x2f
        /*0002*/ 	.short	(.L_15 - .L_14)
	.align		4
.L_14:
        /*0004*/ 	.word	index@(_ZN7cutlass13device_kernelINS_4gemm6kernel13GemmUniversalIN4cute5tupleIJiiiiEEENS1_10collective13CollectiveMmaINS1_34MainloopSm90TmaGmmaWarpSpecializedILi11ENS5_IJNS4_1CILi1EEESB_SB_EEENS1_32KernelTmaWarpSpecializedPingpongEEENS5_IJNSA_ILi64EEENSA_ILi256EEENSA_ILi32EEEEEENS_10bfloat16_tENS5_IJSB_llEEESJ_NS5_IJlSB_lEEENS4_8TiledMMAINS4_8MMA_AtomIJNS4_4SM904GMMA28MMA_64x256x16_F32BF16BF16_SSILNSP_5MajorE1ELSR_0ELNSP_7ScaleInE1ELSS_1EEEEEENS4_6LayoutISC_NS5_IJNSA_ILi0EEESW_SW_EEEEENS5_IJNS4_10UnderscoreESZ_SZ_EEEEENS4_13SM90_TMA_LOADENS4_14ComposedLayoutINS4_7SwizzleILi3ELi4ELi3EEENS4_18smem_ptr_flag_bitsILi16EEENSV_INS5_IJSF_NSA_ILi8EEEEEENS5_IJSB_SF_EEEEEEEvNS4_8identityES12_NS13_INS14_ILi2ELi4ELi3EEES17_NSV_INS5_IJS18_SH_EEENS5_IJSH_SB_EEEEEEEvS1D_EENS_8epilogue10collective6detail29Sm90TmaWarpSpecializedAdapterINS1L_15DefaultEpilogueISJ_SL_SL_NS1K_6thread17LinearCombinationISJ_Li1EffLNS1P_9ScaleType4KindE0ELNS_15FloatRoundStyleE2ESJ_EENS1_15EpilogueDefaultEEEEEvvEEEEvNT_6ParamsE)
        /*0008*/ 	.word	0x000000a8


	//----- nvinfo : EIATTR_FRAME_SIZE
	.align		4
.L_15:
        /*000c*/ 	.byte	0x04, 0x11
        /*000e*/ 	.short	(.L_17 - .L_16)
	.align		4
.L_16:
        /*0010*/ 	.word	index@(_ZN7cutlass13device_kernelINS_4gemm6kernel13GemmUniversalIN4cute5tupleIJiiiiEEENS1_10collective13CollectiveMmaINS1_34MainloopSm90TmaGmmaWarpSpecializedILi11ENS5_IJNS4_1CILi1EEESB_SB_EEENS1_32KernelTmaWarpSpecializedPingpongEEENS5_IJNSA_ILi64EEENSA_ILi256EEENSA_ILi32EEEEEENS_10bfloat16_tENS5_IJSB_llEEESJ_NS5_IJlSB_lEEENS4_8TiledMMAINS4_8MMA_AtomIJNS4_4SM904GMMA28MMA_64x256x16_F32BF16BF16_SSILNSP_5MajorE1ELSR_0ELNSP_7ScaleInE1ELSS_1EEEEEENS4_6LayoutISC_NS5_IJNSA_ILi0EEESW_SW_EEEEENS5_IJNS4_10UnderscoreESZ_SZ_EEEEENS4_13SM90_TMA_LOADENS4_14ComposedLayoutINS4_7SwizzleILi3ELi4ELi3EEENS4_18smem_ptr_flag_bitsILi16EEENSV_INS5_IJSF_NSA_ILi8EEEEEENS5_IJSB_SF_EEEEEEEvNS4_8identityES12_NS13_INS14_ILi2ELi4ELi3EEES17_NSV_INS5_IJS18_SH_EEENS5_IJSH_SB_EEEEEEEvS1D_EENS_8epilogue10collective6detail29Sm90TmaWarpSpecializedAdapterINS1L_15DefaultEpilogueISJ_SL_SL_NS1K_6thread17LinearCombinationISJ_Li1EffLNS1P_9ScaleType4KindE0ELNS_15FloatRoundStyleE2ESJ_EENS1_15EpilogueDefaultEEEEEvvEEEEvNT_6ParamsE)
        /*0014*/ 	.word	0x00000008


	//----- nvinfo : EIATTR_MIN_STACK_SIZE
	.align		4
.L_17:
        /*0018*/ 	.byte	0x04, 0x12
        /*001a*/ 	.short	(.L_19 - .L_18)
	.align		4
.L_18:
        /*001c*/ 	.word	index@(_ZN7cutlass13device_kernelINS_4gemm6kernel13GemmUniversalIN4cute5tupleIJiiiiEEENS1_10collective13CollectiveMmaINS1_34MainloopSm90TmaGmmaWarpSpecializedILi11ENS5_IJNS4_1CILi1EEESB_SB_EEENS1_32KernelTmaWarpSpecializedPingpongEEENS5_IJNSA_ILi64EEENSA_ILi256EEENSA_ILi32EEEEEENS_10bfloat16_tENS5_IJSB_llEEESJ_NS5_IJlSB_lEEENS4_8TiledMMAINS4_8MMA_AtomIJNS4_4SM904GMMA28MMA_64x256x16_F32BF16BF16_SSILNSP_5MajorE1ELSR_0ELNSP_7ScaleInE1ELSS_1EEEEEENS4_6LayoutISC_NS5_IJNSA_ILi0EEESW_SW_EEEEENS5_IJNS4_10UnderscoreESZ_SZ_EEEEENS4_13SM90_TMA_LOADENS4_14ComposedLayoutINS4_7SwizzleILi3ELi4ELi3EEENS4_18smem_ptr_flag_bitsILi16EEENSV_INS5_IJSF_NSA_ILi8EEEEEENS5_IJSB_SF_EEEEEEEvNS4_8identityES12_NS13_INS14_ILi2ELi4ELi3EEES17_NSV_INS5_IJS18_SH_EEENS5_IJSH_SB_EEEEEEEvS1D_EENS_8epilogue10collective6detail29Sm90TmaWarpSpecializedAdapterINS1L_15DefaultEpilogueISJ_SL_SL_NS1K_6thread17LinearCombinationISJ_Li1EffLNS1P_9ScaleType4KindE0ELNS_15FloatRoundStyleE2ESJ_EENS1_15EpilogueDefaultEEEEEvvEEEEvNT_6ParamsE)
        /*0020*/ 	.word	0x00000008
.L_19:


//--------------------- .nv.compat                --------------------------
	.section	.nv.compat,"",@"SHT_CUDA_COMPAT_INFO"
	.align	4
        /*0000*/ 	.byte	0x02, 0x09, 0x01, 0x00, 0x02, 0x02, 0x04, 0x00, 0x02, 0x05, 0x05, 0x00, 0x03, 0x07, 0x01, 0x01
        /*0010*/ 	.byte	0x02, 0x03, 0x01, 0x00, 0x02, 0x06, 0x01, 0x00, 0x04, 0x0b, 0x08, 0x00, 0x00, 0x00, 0x00, 0x00
        /*0020*/ 	.byte	0x00, 0x00, 0x00, 0x00


//--------------------- .nv.info._ZN7cutlass13device_kernelINS_4gemm6kernel13GemmUniversalIN4cute5tupleIJiiiiEEENS1_10collective13CollectiveMmaINS1_34MainloopSm90TmaGmmaWarpSpecializedILi11ENS5_IJNS4_1CILi1EEESB_SB_EEENS1_32KernelTmaWarpSpecializedPingpongEEENS5_IJNSA_ILi64EEENSA_ILi256EEENSA_ILi32EEEEEENS_10bfloat16_tENS5_IJSB_llEEESJ_NS5_IJlSB_lEEENS4_8TiledMMAINS4_8MMA_AtomIJNS4_4SM904GMMA28MMA_64x256x16_F32BF16BF16_SSILNSP_5MajorE1ELSR_0ELNSP_7ScaleInE1ELSS_1EEEEEENS4_6LayoutISC_NS5_IJNSA_ILi0EEESW_SW_EEEEENS5_IJNS4_10UnderscoreESZ_SZ_EEEEENS4_13SM90_TMA_LOADENS4_14ComposedLayoutINS4_7SwizzleILi3ELi4ELi3EEENS4_18smem_ptr_flag_bitsILi16EEENSV_INS5_IJSF_NSA_ILi8EEEEEENS5_IJSB_SF_EEEEEEEvNS4_8identityES12_NS13_INS14_ILi2ELi4ELi3EEES17_NSV_INS5_IJS18_SH_EEENS5_IJSH_SB_EEEEEEEvS1D_EENS_8epilogue10collective6detail29Sm90TmaWarpSpecializedAdapterINS1L_15DefaultEpilogueISJ_SL_SL_NS1K_6thread17LinearCombinationISJ_Li1EffLNS1P_9ScaleType4KindE0ELNS_15FloatRoundStyleE2ESJ_EENS1_15EpilogueDefaultEEEEEvvEEEEvNT_6ParamsE --------------------------
	.section	.nv.info._ZN7cutlass13device_kernelINS_4gemm6kernel13GemmUniversalIN4cute5tupleIJiiiiEEENS1_10collective13CollectiveMmaINS1_34MainloopSm90TmaGmmaWarpSpecializedILi11ENS5_IJNS4_1CILi1EEESB_SB_EEENS1_32KernelTmaWarpSpecializedPingpongEEENS5_IJNSA_ILi64EEENSA_ILi256EEENSA_ILi32EEEEEENS_10bfloat16_tENS5_IJSB_llEEESJ_NS5_IJlSB_lEEENS4_8TiledMMAINS4_8MMA_AtomIJNS4_4SM904GMMA28MMA_64x256x16_F32BF16BF16_SSILNSP_5MajorE1ELSR_0ELNSP_7ScaleInE1ELSS_1EEEEEENS4_6LayoutISC_NS5_IJNSA_ILi0EEESW_SW_EEEEENS5_IJNS4_10UnderscoreESZ_SZ_EEEEENS4_13SM90_TMA_LOADENS4_14ComposedLayoutINS4_7SwizzleILi3ELi4ELi3EEENS4_18smem_ptr_flag_bitsILi16EEENSV_INS5_IJSF_NSA_ILi8EEEEEENS5_IJSB_SF_EEEEEEEvNS4_8identityES12_NS13_INS14_ILi2ELi4ELi3EEES17_NSV_INS5_IJS18_SH_EEENS5_IJSH_SB_EEEEEEEvS1D_EENS_8epilogue10collective6detail29Sm90TmaWarpSpecializedAdapterINS1L_15DefaultEpilogueISJ_SL_SL_NS1K_6thread17LinearCombinationISJ_Li1EffLNS1P_9ScaleType4KindE0ELNS_15FloatRoundStyleE2ESJ_EENS1_15EpilogueDefaultEEEEEvvEEEEvNT_6ParamsE,"",@"SHT_CUDA_INFO"
	.sectionflags	@""
	.align	4


	//----- nvinfo : EIATTR_CUDA_API_VERSION
	.align		4
        /*0000*/ 	.byte	0x04, 0x37
        /*0002*/ 	.short	(.L_21 - .L_20)
.L_20:
        /*0004*/ 	.word	0x00000082


	//----- nvinfo : EIATTR_KPARAM_INFO
	.align		4
.L_21:
        /*0008*/ 	.byte	0x04, 0x17
        /*000a*/ 	.short	(.L_23 - .L_22)
.L_22:
        /*000c*/ 	.word	0x00000000
        /*0010*/ 	.short	0x0000
        /*0012*/ 	.short	0x0070
        /*0014*/ 	.byte	0x00, 0xf0, 0x01, 0x10


	//----- nvinfo : EIATTR_SPARSE_MMA_MASK
	.align		4
.L_23:
        /*0018*/ 	.byte	0x03, 0x50
        /*001a*/ 	.short	0x0000


	//----- nvinfo : EIATTR_MAXREG_COUNT
	.align		4
        /*001c*/ 	.byte	0x03, 0x1b
        /*001e*/ 	.short	0x00a8


	//----- nvinfo : EIATTR_NUM_BARRIERS
	.align		4
        /*0020*/ 	.byte	0x02, 0x4c
        /*0022*/ 	.byte	0x01
	.zero		1


	//----- nvinfo : EIATTR_EXTERNS
	.align		4
        /*0024*/ 	.byte	0x04, 0x0f
        /*0026*/ 	.short	(.L_25 - .L_24)


	//   ....[0]....
	.align		4
.L_24:
        /*0028*/ 	.word	index@(__assertfail)


	//----- nvinfo : EIATTR_ANNOTATIONS
	.align		4
.L_25:
        /*002c*/ 	.byte	0x04, 0x55
        /*002e*/ 	.short	(.L_27 - .L_26)


	//   ....[0]....
.L_26:
        /*0030*/ 	.word	0x00000001
        /*0034*/ 	.byte	0xe0, 0x0b, 0x00, 0x00, 0x01, 0x00, 0x00, 0x00, 0x80, 0x9b, 0x00, 0x00, 0x01, 0x00, 0x00, 0x00
        /*0044*/ 	.byte	0x90, 0xa7, 0x00, 0x00


	//----- nvinfo : EIATTR_MERCURY_ISA_VERSION
	.align		4
.L_27:
        /*0048*/ 	.byte	0x03, 0x5f
        /*004a*/ 	.short	0x0101


	//----- nvinfo : EIATTR_INT_WARP_WIDE_INSTR_OFFSETS
	.align		4
        /*004c*/ 	.byte	0x04, 0x31
        /*004e*/ 	.short	(.L_29 - .L_28)


	//   ....[0]....
.L_28:
        /*0050*/ 	.word	0x000004f0


	//   ....[1]....
        /*0054*/ 	.word	0x00000510


	//   ....[2]....
        /*0058*/ 	.word	0x00000590


	//   ....[3]....
        /*005c*/ 	.word	0x000005a0


	//   ....[4]....
        /*0060*/ 	.word	0x000005b0


	//   ....[5]....
        /*0064*/ 	.word	0x000005d0


	//   ....[6]....
        /*0068*/ 	.word	0x00000660


	//   ....[7]....
        /*006c*/ 	.word	0x00000680


	//----- nvinfo : EIATTR_COOP_GROUP_MASK_REGIDS
	.align		4
.L_29:
        /*0070*/ 	.byte	0x04, 0x29
        /*0072*/ 	.short	(.L_31 - .L_30)


	//   ....[0]....
.L_30:
        /*0074*/ 	.word	0xffffffff


	//   ....[1]....
        /*0078*/ 	.word	0xffffffff


	//   ....[2]....
        /*007c*/ 	.word	0xffffffff


	//   ....[3]....
        /*0080*/ 	.word	0xffffffff


	//   ....[4]....
        /*0084*/ 	.word	0xffffffff


	//   ....[5]....
        /*0088*/ 	.word	0xffffffff


	//----- nvinfo : EIATTR_COOP_GROUP_INSTR_OFFSETS
	.align		4
.L_31:
        /*008c*/ 	.byte	0x04, 0x28
        /*008e*/ 	.short	(.L_33 - .L_32)


	//   ....[0]....
.L_32:
        /*0090*/ 	.word	0x00000070


	//   ....[1]....
        /*0094*/ 	.word	0x00000080


	//   ....[2]....
        /*0098*/ 	.word	0x00000140


	//   ....[3]....
        /*009c*/ 	.word	0x000003e0


	//   ....[4]....
        /*00a0*/ 	.word	0x00000420


	//   ....[5]....
        /*00a4*/ 	.word	0x00000470


	//----- nvinfo : EIATTR_REG_RECONFIG
	.align		4
.L_33:
        /*00a8*/ 	.byte	0x01, 0x54
	.zero		2


	//----- nvinfo : EIATTR_SYSCALL_OFFSETS
	.align		4
        /*00ac*/ 	.byte	0x04, 0x46
        /*00ae*/ 	.short	(.L_35 - .L_34)


	//   ....[0]....
.L_34:
        /*00b0*/ 	.word	0x00001690


	//----- nvinfo : EIATTR_MBARRIER_INSTR_OFFSETS
	.align		4
.L_35:
        /*00b4*/ 	.byte	0x04, 0x39
        /*00b6*/ 	.short	(.L_37 - .L_36)


	//   ....[0]....
.L_36:
        /*00b8*/ 	.word	0x00000260
        /*00bc*/ 	.word	0x000000ff
        /*00c0*/ 	.word	0x00000000
        /*00c4*/ 	.short	0x0100
        /*00c6*/ 	.byte	0x08
	.zero		1


	//   ....[1]....
        /*00c8*/ 	.word	0x00000270
        /*00cc*/ 	.word	0x000000ff
        /*00d0*/ 	.word	0x00000058
        /*00d4*/ 	.short	0x0100
        /*00d6*/ 	.byte	0x08
	.zero		1


	//   ....[2]....
        /*00d8*/ 	.word	0x00000280
        /*00dc*/ 	.word	0x000000ff
        /*00e0*/ 	.word	0x00000008
        /*00e4*/ 	.short	0x0100
        /*00e6*/ 	.byte	0x08
	.zero		1


	//   ....[3]....
        /*00e8*/ 	.word	0x00000290
        /*00ec*/ 	.word	0x000000ff
        /*00f0*/ 	.word	0x00000060
        /*00f4*/ 	.short	0x0100
        /*00f6*/ 	.byte	0x08
	.zero		1


	//   ....[4]....
        /*00f8*/ 	.word	0x000002a0
        /*00fc*/ 	.word	0x000000ff
        /*0100*/ 	.word	0x00000010
        /*0104*/ 	.short	0x0100
        /*0106*/ 	.byte	0x08
	.zero		1


	//   ....[5]....
        /*0108*/ 	.word	0x000002b0
        /*010c*/ 	.word	0x000000ff
        /*0110*/ 	.word	0x00000068
        /*0114*/ 	.short	0x0100
        /*0116*/ 	.byte	0x08
	.zero		1


	//   ....[6]....
        /*0118*/ 	.word	0x000002c0
        /*011c*/ 	.word	0x000000ff
        /*0120*/ 	.word	0x00000018
        /*0124*/ 	.short	0x0100
        /*0126*/ 	.byte	0x08
	.zero		1


	//   ....[7]....
        /*0128*/ 	.word	0x000002d0
        /*012c*/ 	.word	0x000000ff
        /*0130*/ 	.word	0x00000070
        /*0134*/ 	.short	0x0100
        /*0136*/ 	.byte	0x08
	.zero		1


	//   ....[8]....
        /*0138*/ 	.word	0x000002e0
        /*013c*/ 	.word	0x000000ff
        /*0140*/ 	.word	0x00000020
        /*0144*/ 	.short	0x0100
        /*0146*/ 	.byte	0x08
	.zero		1


	//   ....[9]....
        /*0148*/ 	.word	0x000002f0
        /*014c*/ 	.word	0x000000ff
        /*0150*/ 	.word	0x00000078
        /*0154*/ 	.short	0x0100
        /*0156*/ 	.byte	0x08
	.zero		1


	//   ....[10]....
        /*0158*/ 	.word	0x00000300
        /*015c*/ 	.word	0x000000ff
        /*0160*/ 	.word	0x00000028
        /*0164*/ 	.short	0x0100
        /*0166*/ 	.byte	0x08
	.zero		1


	//   ....[11]....
        /*0168*/ 	.word	0x00000310
        /*016c*/ 	.word	0x000000ff
        /*0170*/ 	.word	0x00000080
        /*0174*/ 	.short	0x0100
        /*0176*/ 	.byte	0x08
	.zero		1


	//   ....[12]....
        /*0178*/ 	.word	0x00000320
        /*017c*/ 	.word	0x000000ff
        /*0180*/ 	.word	0x00000030
        /*0184*/ 	.short	0x0100
        /*0186*/ 	.byte	0x08
	.zero		1


	//   ....[13]....
        /*0188*/ 	.word	0x00000330
        /*018c*/ 	.word	0x000000ff
        /*0190*/ 	.word	0x00000088
        /*0194*/ 	.short	0x0100
        /*0196*/ 	.byte	0x08
	.zero		1


	//   ....[14]....
        /*0198*/ 	.word	0x00000340
        /*019c*/ 	.word	0x000000ff
        /*01a0*/ 	.word	0x00000038
        /*01a4*/ 	.short	0x0100
        /*01a6*/ 	.byte	0x08
	.zero		1


	//   ....[15]....
        /*01a8*/ 	.word	0x00000350
        /*01ac*/ 	.word	0x000000ff
        /*01b0*/ 	.word	0x00000090
        /*01b4*/ 	.short	0x0100
        /*01b6*/ 	.byte	0x08
	.zero		1


	//   ....[16]....
        /*01b8*/ 	.word	0x00000360
        /*01bc*/ 	.word	0x000000ff
        /*01c0*/ 	.word	0x00000040
        /*01c4*/ 	.short	0x0100
        /*01c6*/ 	.byte	0x08
	.zero		1


	//   ....[17]....
        /*01c8*/ 	.word	0x00000370
        /*01cc*/ 	.word	0x000000ff
        /*01d0*/ 	.word	0x00000098
        /*01d4*/ 	.short	0x0100
        /*01d6*/ 	.byte	0x08
	.zero		1


	//   ....[18]....
        /*01d8*/ 	.word	0x00000380
        /*01dc*/ 	.word	0x000000ff
        /*01e0*/ 	.word	0x00000048
        /*01e4*/ 	.short	0x0100
        /*01e6*/ 	.byte	0x08
	.zero		1


	//   ....[19]....
        /*01e8*/ 	.word	0x00000390
        /*01ec*/ 	.word	0x000000ff
        /*01f0*/ 	.word	0x000000a0
        /*01f4*/ 	.short	0x0100
        /*01f6*/ 	.byte	0x08
	.zero		1


	//   ....[20]....
        /*01f8*/ 	.word	0x000003a0
        /*01fc*/ 	.word	0x000000ff
        /*0200*/ 	.word	0x00000050
        /*0204*/ 	.short	0x0100
        /*0206*/ 	.byte	0x08
	.zero		1


	//   ....[21]....
        /*0208*/ 	.word	0x000003b0
        /*020c*/ 	.word	0x000000ff
        /*0210*/ 	.word	0x000000a8
        /*0214*/ 	.short	0x0100
        /*0216*/ 	.byte	0x08
	.zero		1


	//   ....[22]....
        /*0218*/ 	.word	0x000006c0
        /*021c*/ 	.word	0x000000ff
        /*0220*/ 	.word	0x000000e0
        /*0224*/ 	.short	0x0100
        /*0226*/ 	.byte	0x08
	.zero		1


	//   ....[23]....
        /*0228*/ 	.word	0x00000730
        /*022c*/ 	.word	0x000000ff
        /*0230*/ 	.word	0x000000e8
        /*0234*/ 	.short	0x0100
        /*0236*/ 	.byte	0x08
	.zero		1


	//   ....[24]....
        /*0238*/ 	.word	0x00000750
        /*023c*/ 	.word	0x000000ff
        /*0240*/ 	.word	0x000000c0
        /*0244*/ 	.short	0x0100
        /*0246*/ 	.byte	0x09
	.zero		1


	//   ....[25]....
        /*0248*/ 	.word	0x00000760
        /*024c*/ 	.word	0x000000ff
        /*0250*/ 	.word	0x000000c8
        /*0254*/ 	.short	0x0100
        /*0256*/ 	.byte	0x09
	.zero		1


	//   ....[26]....
        /*0258*/ 	.word	0x00000770
        /*025c*/ 	.word	0x000000ff
        /*0260*/ 	.word	0x000000d0
        /*0264*/ 	.short	0x0100
        /*0266*/ 	.byte	0x09
	.zero		1


	//   ....[27]....
        /*0268*/ 	.word	0x00000780
        /*026c*/ 	.word	0x000000ff
        /*0270*/ 	.word	0x000000d8
        /*0274*/ 	.short	0x0100
        /*0276*/ 	.byte	0x09
	.zero		1


	//   ....[28]....
        /*0278*/ 	.word	0x00001570
        /*027c*/ 	.word	0x0000009d
        /*0280*/ 	.word	0x00000000
        /*0284*/ 	.short	0x010a
        /*0286*/ 	.byte	0x2a
	.zero		1


	//   ....[29]....
        /*0288*/ 	.word	0x00001710
        /*028c*/ 	.word	0x00000003
        /*0290*/ 	.word	0x00000000
        /*0294*/ 	.short	0x010a
        /*0296*/ 	.byte	0x3f
	.zero		1


	//   ....[30]....
        /*0298*/ 	.word	0x00001770
        /*029c*/ 	.word	0x00000003
        /*02a0*/ 	.word	0x00000000
        /*02a4*/ 	.short	0x010a
        /*02a6*/ 	.byte	0x3f
	.zero		1


	//   ....[31]....
        /*02a8*/ 	.word	0x000019d0
        /*02ac*/ 	.word	0x000000ff
        /*02b0*/ 	.word	0x00000000
        /*02b4*/ 	.short	0x010a
        /*02b6*/ 	.byte	0x04
	.zero		1


	//   ....[32]....
        /*02b8*/ 	.word	0x00001a10
        /*02bc*/ 	.word	0x000000ff
        /*02c0*/ 	.word	0x00000000
        /*02c4*/ 	.short	0x010a
        /*02c6*/ 	.byte	0x04
	.zero		1


	//   ....[33]....
        /*02c8*/ 	.word	0x00001b80
        /*02cc*/ 	.word	0x000000ff
        /*02d0*/ 	.word	0x00000000
        /*02d4*/ 	.short	0x0101
        /*02d6*/ 	.byte	0x04
	.zero		1


	//   ....[34]....
        /*02d8*/ 	.word	0x00001c70
        /*02dc*/ 	.word	0x0000009e
        /*02e0*/ 	.word	0x00000000
        /*02e4*/ 	.short	0x0101
        /*02e6*/ 	.byte	0x2d
	.zero		1


	//   ....[35]....
        /*02e8*/ 	.word	0x00001d40
        /*02ec*/ 	.word	0x000000ff
        /*02f0*/ 	.word	0x00000000
        /*02f4*/ 	.short	0x0101
        /*02f6*/ 	.byte	0x06
	.zero		1


	//   ....[36]....
        /*02f8*/ 	.word	0x00001df0
        /*02fc*/ 	.word	0x0000009d
        /*0300*/ 	.word	0x00000010
        /*0304*/ 	.short	0x010a
        /*0306*/ 	.byte	0x2a
	.zero		1


	//   ....[37]....
        /*0308*/ 	.word	0x00009ba0
        /*030c*/ 	.word	0x000000a0
        /*0310*/ 	.word	0x00000000
        /*0314*/ 	.short	0x0101
        /*0316*/ 	.byte	0x2d
	.zero		1


	//   ....[38]....
        /*0318*/ 	.word	0x0000a500
        /*031c*/ 	.word	0x0000000a
        /*0320*/ 	.word	0x00000058
        /*0324*/ 	.short	0x010a
        /*0326*/ 	.byte	0x3f
	.zero		1


	//   ....[39]....
        /*0328*/ 	.word	0x0000a8a0
        /*032c*/ 	.word	0x00000005
        /*0330*/ 	.word	0x000000e8
        /*0334*/ 	.short	0x0101
        /*0336*/ 	.byte	0x3f
	.zero		1


	//   ....[40]....
        /*0338*/ 	.word	0x0000b020
        /*033c*/ 	.word	0x00000009
        /*0340*/ 	.word	0x00000000
        /*0344*/ 	.short	0x010a
        /*0346*/ 	.byte	0x3f
	.zero		1


	//   ....[41]....
        /*0348*/ 	.word	0x0000b0a0
        /*034c*/ 	.word	0x00000008
        /*0350*/ 	.word	0x00000000
        /*0354*/ 	.short	0x010a
        /*0356*/ 	.byte	0x3f
	.zero		1


	//   ....[42]....
        /*0358*/ 	.word	0x0000b130
        /*035c*/ 	.word	0x00000009
        /*0360*/ 	.word	0x00000000
        /*0364*/ 	.short	0x010a
        /*0366*/ 	.byte	0x3f
	.zero		1


	//   ....[43]....
        /*0368*/ 	.word	0x0000b1c0
        /*036c*/ 	.word	0x00000008
        /*0370*/ 	.word	0x00000000
        /*0374*/ 	.short	0x010a
        /*0376*/ 	.byte	0x3f
	.zero		1


	//   ....[44]....
        /*0378*/ 	.word	0x0000b250
        /*037c*/ 	.word	0x00000009
        /*0380*/ 	.word	0x00000000
        /*0384*/ 	.short	0x010a
        /*0386*/ 	.byte	0x3f
	.zero		1


	//   ....[45]....
        /*0388*/ 	.word	0x0000b2e0
        /*038c*/ 	.word	0x00000008
        /*0390*/ 	.word	0x00000000
        /*0394*/ 	.short	0x010a
        /*0396*/ 	.byte	0x3f
	.zero		1


	//   ....[46]....
        /*0398*/ 	.word	0x0000b370
        /*039c*/ 	.word	0x00000009
        /*03a0*/ 	.word	0x00000000
        /*03a4*/ 	.short	0x010a
        /*03a6*/ 	.byte	0x3f
	.zero		1


	//   ....[47]....
        /*03a8*/ 	.word	0x0000b400
        /*03ac*/ 	.word	0x00000008
        /*03b0*/ 	.word	0x00000000
        /*03b4*/ 	.short	0x010a
        /*03b6*/ 	.byte	0x3f
	.zero		1


	//   ....[48]....
        /*03b8*/ 	.word	0x0000b490
        /*03bc*/ 	.word	0x00000009
        /*03c0*/ 	.word	0x00000000
        /*03c4*/ 	.short	0x010a
        /*03c6*/ 	.byte	0x3f
	.zero		1


	//   ....[49]....
        /*03c8*/ 	.word	0x0000b520
        /*03cc*/ 	.word	0x00000006
        /*03d0*/ 	.word	0x00000000
        /*03d4*/ 	.short	0x010a
        /*03d6*/ 	.byte	0x3f
	.zero		1


	//   ....[50]....
        /*03d8*/ 	.word	0x0000b5b0
        /*03dc*/ 	.word	0x00000003
        /*03e0*/ 	.word	0x00000000
        /*03e4*/ 	.short	0x010a
        /*03e6*/ 	.byte	0x3f
	.zero		1


	//   ....[51]....
        /*03e8*/ 	.word	0x0000b610
        /*03ec*/ 	.word	0x0000009f
        /*03f0*/ 	.word	0x00000000
        /*03f4*/ 	.short	0x010a
        /*03f6*/ 	.byte	0x3f
	.zero		1


	//   ....[52]....
        /*03f8*/ 	.word	0x0000b660
        /*03fc*/ 	.word	0x00000003
        /*0400*/ 	.word	0x00000000
        /*0404*/ 	.short	0x010a
        /*0406*/ 	.byte	0x3f
	.zero		1


	//   ....[53]....
        /*0408*/ 	.word	0x0000b6c0
        /*040c*/ 	.word	0x00000004
        /*0410*/ 	.word	0x00000000
        /*0414*/ 	.short	0x010a
        /*0416*/ 	.byte	0x3f
	.zero		1


	//   ....[54]....
        /*0418*/ 	.word	0x0000b710
        /*041c*/ 	.word	0x0000009f
        /*0420*/ 	.word	0x00000010
        /*0424*/ 	.short	0x010a
        /*0426*/ 	.byte	0x3f
	.zero		1


	//   ....[55]....
        /*0428*/ 	.word	0x0000b7e0
        /*042c*/ 	.word	0x0000000a
        /*0430*/ 	.word	0x00000058
        /*0434*/ 	.short	0x010a
        /*0436*/ 	.byte	0x3f
	.zero		1


	//   ....[56]....
        /*0438*/ 	.word	0x0000b8b0
        /*043c*/ 	.word	0x00000009
        /*0440*/ 	.word	0x00000000
        /*0444*/ 	.short	0x010a
        /*0446*/ 	.byte	0x3f
	.zero		1


	//   ....[57]....
        /*0448*/ 	.word	0x0000b900
        /*044c*/ 	.word	0x00000008
        /*0450*/ 	.word	0x00000000
        /*0454*/ 	.short	0x010a
        /*0456*/ 	.byte	0x3f
	.zero		1


	//   ....[58]....
        /*0458*/ 	.word	0x0000b950
        /*045c*/ 	.word	0x00000009
        /*0460*/ 	.word	0x00000000
        /*0464*/ 	.short	0x010a
        /*0466*/ 	.byte	0x3f
	.zero		1


	//   ....[59]....
        /*0468*/ 	.word	0x0000b9a0
        /*046c*/ 	.word	0x00000008
        /*0470*/ 	.word	0x00000000
        /*0474*/ 	.short	0x010a
        /*0476*/ 	.byte	0x3f
	.zero		1


	//   ....[60]....
        /*0478*/ 	.word	0x0000b9f0
        /*047c*/ 	.word	0x00000009
        /*0480*/ 	.word	0x00000000
        /*0484*/ 	.short	0x010a
        /*0486*/ 	.byte	0x3f
	.zero		1


	//   ....[61]....
        /*0488*/ 	.word	0x0000ba40
        /*048c*/ 	.word	0x00000008
        /*0490*/ 	.word	0x00000000
        /*0494*/ 	.short	0x010a
        /*0496*/ 	.byte	0x3f
	.zero		1


	//   ....[62]....
        /*0498*/ 	.word	0x0000ba90
        /*049c*/ 	.word	0x00000009
        /*04a0*/ 	.word	0x00000000
        /*04a4*/ 	.short	0x010a
        /*04a6*/ 	.byte	0x3f
	.zero		1


	//   ....[63]....
        /*04a8*/ 	.word	0x0000bae0
        /*04ac*/ 	.word	0x00000008
        /*04b0*/ 	.word	0x00000000
        /*04b4*/ 	.short	0x010a
        /*04b6*/ 	.byte	0x3f
	.zero		1


	//   ....[64]....
        /*04b8*/ 	.word	0x0000bb30
        /*04bc*/ 	.word	0x00000009
        /*04c0*/ 	.word	0x00000000
        /*04c4*/ 	.short	0x010a
        /*04c6*/ 	.byte	0x3f
	.zero		1


	//   ....[65]....
        /*04c8*/ 	.word	0x0000bb80
        /*04cc*/ 	.word	0x00000006
        /*04d0*/ 	.word	0x00000000
        /*04d4*/ 	.short	0x010a
        /*04d6*/ 	.byte	0x3f
	.zero		1


	//----- nvinfo : EIATTR_NUM_MBARRIERS
	.align		4
.L_37:
        /*04d8*/ 	.byte	0x03, 0x38
        /*04da*/ 	.short	0x001c


	//----- nvinfo : EIATTR_EXIT_INSTR_OFFSETS
	.align		4
        /*04dc*/ 	.byte	0x04, 0x1c
        /*04de*/ 	.short	(.L_39 - .L_38)


	//   ....[0]....
.L_38:
        /*04e0*/ 	.word	0x00001290


	//   ....[1]....
        /*04e4*/ 	.word	0x000012f0


	//   ....[2]....
        /*04e8*/ 	.word	0x0000a230


	//   ....[3]....
        /*04ec*/ 	.word	0x0000a260


	//   ....[4]....
        /*04f0*/ 	.word	0x0000b600


	//----- nvinfo : EIATTR_MAX_THREADS
	.align		4
.L_39:
        /*04f4*/ 	.byte	0x04, 0x05
        /*04f6*/ 	.short	(.L_41 - .L_40)
.L_40:
        /*04f8*/ 	.word	0x00000180
        /*04fc*/ 	.word	0x00000001
        /*0500*/ 	.word	0x00000001


	//----- nvinfo : EIATTR_CRS_STACK_SIZE
	.align		4
.L_41:
        /*0504*/ 	.byte	0x04, 0x1e
        /*0506*/ 	.short	(.L_43 - .L_42)
.L_42:
        /*0508*/ 	.word	0x00000000


	//----- nvinfo : EIATTR_CBANK_PARAM_SIZE
	.align		4
.L_43:
        /*050c*/ 	.byte	0x03, 0x19
        /*050e*/ 	.short	0x0470


	//----- nvinfo : EIATTR_PARAM_CBANK
	.align		4
        /*0510*/ 	.byte	0x04, 0x0a
        /*0512*/ 	.short	(.L_45 - .L_44)
	.align		4
.L_44:
        /*0514*/ 	.word	index@(.nv.constant0._ZN7cutlass13device_kernelINS_4gemm6kernel13GemmUniversalIN4cute5tupleIJiiiiEEENS1_10collective13CollectiveMmaINS1_34MainloopSm90TmaGmmaWarpSpecializedILi11ENS5_IJNS4_1CILi1EEESB_SB_EEENS1_32KernelTmaWarpSpecializedPingpongEEENS5_IJNSA_ILi64EEENSA_ILi256EEENSA_ILi32EEEEEENS_10bfloat16_tENS5_IJSB_llEEESJ_NS5_IJlSB_lEEENS4_8TiledMMAINS4_8MMA_AtomIJNS4_4SM904GMMA28MMA_64x256x16_F32BF16BF16_SSILNSP_5MajorE1ELSR_0ELNSP_7ScaleInE1ELSS_1EEEEEENS4_6LayoutISC_NS5_IJNSA_ILi0EEESW_SW_EEEEENS5_IJNS4_10UnderscoreESZ_SZ_EEEEENS4_13SM90_TMA_LOADENS4_14ComposedLayoutINS4_7SwizzleILi3ELi4ELi3EEENS4_18smem_ptr_flag_bitsILi16EEENSV_INS5_IJSF_NSA_ILi8EEEEEENS5_IJSB_SF_EEEEEEEvNS4_8identityES12_NS13_INS14_ILi2ELi4ELi3EEES17_NSV_INS5_IJS18_SH_EEENS5_IJSH_SB_EEEEEEEvS1D_EENS_8epilogue10collective6detail29Sm90TmaWarpSpecializedAdapterINS1L_15DefaultEpilogueISJ_SL_SL_NS1K_6thread17LinearCombinationISJ_Li1EffLNS1P_9ScaleType4KindE0ELNS_15FloatRoundStyleE2ESJ_EENS1_15EpilogueDefaultEEEEEvvEEEEvNT_6ParamsE)
        /*0518*/ 	.short	0x0210
        /*051a*/ 	.short	0x0470


	//----- nvinfo : EIATTR_SW_WAR
	.align		4
.L_45:
        /*051c*/ 	.byte	0x04, 0x36
        /*051e*/ 	.short	(.L_47 - .L_46)
.L_46:
        /*0520*/ 	.word	0x00000008
.L_47:


//--------------------- .nv.callgraph             --------------------------
	.section	.nv.callgraph,"",@"SHT_CUDA_CALLGRAPH"
	.align	4
	.sectionentsize	8
	.align		4
        /*0000*/ 	.word	0x00000000
	.align		4
        /*0004*/ 	.word	0xffffffff
	.align		4
        /*0008*/ 	.word	index@(_ZN7cutlass13device_kernelINS_4gemm6kernel13GemmUniversalIN4cute5tupleIJiiiiEEENS1_10collective13CollectiveMmaINS1_34MainloopSm90TmaGmmaWarpSpecializedILi11ENS5_IJNS4_1CILi1EEESB_SB_EEENS1_32KernelTmaWarpSpecializedPingpongEEENS5_IJNSA_ILi64EEENSA_ILi256EEENSA_ILi32EEEEEENS_10bfloat16_tENS5_IJSB_llEEESJ_NS5_IJlSB_lEEENS4_8TiledMMAINS4_8MMA_AtomIJNS4_4SM904GMMA28MMA_64x256x16_F32BF16BF16_SSILNSP_5MajorE1ELSR_0ELNSP_7ScaleInE1ELSS_1EEEEEENS4_6LayoutISC_NS5_IJNSA_ILi0EEESW_SW_EEEEENS5_IJNS4_10UnderscoreESZ_SZ_EEEEENS4_13SM90_TMA_LOADENS4_14ComposedLayoutINS4_7SwizzleILi3ELi4ELi3EEENS4_18smem_ptr_flag_bitsILi16EEENSV_INS5_IJSF_NSA_ILi8EEEEEENS5_IJSB_SF_EEEEEEEvNS4_8identityES12_NS13_INS14_ILi2ELi4ELi3EEES17_NSV_INS5_IJS18_SH_EEENS5_IJSH_SB_EEEEEEEvS1D_EENS_8epilogue10collective6detail29Sm90TmaWarpSpecializedAdapterINS1L_15DefaultEpilogueISJ_SL_SL_NS1K_6thread17LinearCombinationISJ_Li1EffLNS1P_9ScaleType4KindE0ELNS_15FloatRoundStyleE2ESJ_EENS1_15EpilogueDefaultEEEEEvvEEEEvNT_6ParamsE)
	.align		4
        /*000c*/ 	.word	index@(__assertfail)
	.align		4
        /*0010*/ 	.word	0x00000000
	.align		4
        /*0014*/ 	.word	0xfffffffe
	.align		4
        /*0018*/ 	.word	0x00000000
	.align		4
        /*001c*/ 	.word	0xfffffffd
	.align		4
        /*0020*/ 	.word	0x00000000
	.align		4
        /*0024*/ 	.word	0xfffffffc


//--------------------- .nv.constant4             --------------------------
	.section	.nv.constant4,"a",@progbits
	.align	8
	.align		8
.nv.constant4:
        /*0000*/ 	.dword	__assertfail
	.align		8
        /*0008*/ 	.dword	__unnamed_1
	.align		8
        /*0010*/ 	.dword	_ZN40_INTERNAL_b2538ded_4_k_cu_0941e76c_196894cuda3std3__45__cpo5beginE
	.align		8
        /*0018*/ 	.dword	_ZN40_INTERNAL_b2538ded_4_k_cu_0941e76c_196894cuda3std3__45__cpo3endE
	.align		8
        /*0020*/ 	.dword	_ZN40_INTERNAL_b2538ded_4_k_cu_0941e76c_196894cuda3std3__45__cpo6cbeginE
	.align		8
        /*0028*/ 	.dword	_ZN40_INTERNAL_b2538ded_4_k_cu_0941e76c_196894cuda3std3__45__cpo4cendE
	.align		8
        /*0030*/ 	.dword	_ZN40_INTERNAL_b2538ded_4_k_cu_0941e76c_196894cuda3std3__442_GLOBAL__N__b2538ded_4_k_cu_0941e76c_196896ignoreE
	.align		8
        /*0038*/ 	.dword	_ZN40_INTERNAL_b2538ded_4_k_cu_0941e76c_196894cuda3std3__419piecewise_constructE
	.align		8
        /*0040*/ 	.dword	_ZN40_INTERNAL_b2538ded_4_k_cu_0941e76c_196894cuda3std3__48in_placeE
	.align		8
        /*0048*/ 	.dword	_ZN40_INTERNAL_b2538ded_4_k_cu_0941e76c_196894cuda3std6ranges3__45__cpo4swapE
	.align		8
        /*0050*/ 	.dword	_ZN40_INTERNAL_b2538ded_4_k_cu_0941e76c_196894cuda3std6ranges3__45__cpo9iter_moveE
	.align		8
        /*0058*/ 	.dword	_ZN40_INTERNAL_b2538ded_4_k_cu_0941e76c_196894cute7productE
	.align		8
        /*0060*/ 	.dword	_ZN40_INTERNAL_b2538ded_4_k_cu_0941e76c_196894cute1_E
	.align		8
        /*0068*/ 	.dword	$str$22
	.align		8
        /*0070*/ 	.dword	$str$23


//--------------------- .text._ZN7cutlass13device_kernelINS_4gemm6kernel13GemmUniversalIN4cute5tupleIJiiiiEEENS1_10collective13CollectiveMmaINS1_34MainloopSm90TmaGmmaWarpSpecializedILi11ENS5_IJNS4_1CILi1EEESB_SB_EEENS1_32KernelTmaWarpSpecializedPingpongEEENS5_IJNSA_ILi64EEENSA_ILi256EEENSA_ILi32EEEEEENS_10bfloat16_tENS5_IJSB_llEEESJ_NS5_IJlSB_lEEENS4_8TiledMMAINS4_8MMA_AtomIJNS4_4SM904GMMA28MMA_64x256x16_F32BF16BF16_SSILNSP_5MajorE1ELSR_0ELNSP_7ScaleInE1ELSS_1EEEEEENS4_6LayoutISC_NS5_IJNSA_ILi0EEESW_SW_EEEEENS5_IJNS4_10UnderscoreESZ_SZ_EEEEENS4_13SM90_TMA_LOADENS4_14ComposedLayoutINS4_7SwizzleILi3ELi4ELi3EEENS4_18smem_ptr_flag_bitsILi16EEENSV_INS5_IJSF_NSA_ILi8EEEEEENS5_IJSB_SF_EEEEEEEvNS4_8identityES12_NS13_INS14_ILi2ELi4ELi3EEES17_NSV_INS5_IJS18_SH_EEENS5_IJSH_SB_EEEEEEEvS1D_EENS_8epilogue10collective6detail29Sm90TmaWarpSpecializedAdapterINS1L_15DefaultEpilogueISJ_SL_SL_NS1K_6thread17LinearCombinationISJ_Li1EffLNS1P_9ScaleType4KindE0ELNS_15FloatRoundStyleE2ESJ_EENS1_15EpilogueDefaultEEEEEvvEEEEvNT_6ParamsE --------------------------
	.section	.text._ZN7cutlass13device_kernelINS_4gemm6kernel13GemmUniversalIN4cute5tupleIJiiiiEEENS1_10collective13CollectiveMmaINS1_34MainloopSm90TmaGmmaWarpSpecializedILi11ENS5_IJNS4_1CILi1EEESB_SB_EEENS1_32KernelTmaWarpSpecializedPingpongEEENS5_IJNSA_ILi64EEENSA_ILi256EEENSA_ILi32EEEEEENS_10bfloat16_tENS5_IJSB_llEEESJ_NS5_IJlSB_lEEENS4_8TiledMMAINS4_8MMA_AtomIJNS4_4SM904GMMA28MMA_64x256x16_F32BF16BF16_SSILNSP_5MajorE1ELSR_0ELNSP_7ScaleInE1ELSS_1EEEEEENS4_6LayoutISC_NS5_IJNSA_ILi0EEESW_SW_EEEEENS5_IJNS4_10UnderscoreESZ_SZ_EEEEENS4_13SM90_TMA_LOADENS4_14ComposedLayoutINS4_7SwizzleILi3ELi4ELi3EEENS4_18smem_ptr_flag_bitsILi16EEENSV_INS5_IJSF_NSA_ILi8EEEEEENS5_IJSB_SF_EEEEEEEvNS4_8identityES12_NS13_INS14_ILi2ELi4ELi3EEES17_NSV_INS5_IJS18_SH_EEENS5_IJSH_SB_EEEEEEEvS1D_EENS_8epilogue10collective6detail29Sm90TmaWarpSpecializedAdapterINS1L_15DefaultEpilogueISJ_SL_SL_NS1K_6thread17LinearCombinationISJ_Li1EffLNS1P_9ScaleType4KindE0ELNS_15FloatRoundStyleE2ESJ_EENS1_15EpilogueDefaultEEEEEvvEEEEvNT_6ParamsE,"ax",@progbits
	.align	128
.text._ZN7cutlass13device_kernelINS_4gemm6kernel13GemmUniversalIN4cute5tupleIJiiiiEEENS1_10collective13CollectiveMmaINS1_34MainloopSm90TmaGmmaWarpSpecializedILi11ENS5_IJNS4_1CILi1EEESB_SB_EEENS1_32KernelTmaWarpSpecializedPingpongEEENS5_IJNSA_ILi64EEENSA_ILi256EEENSA_ILi32EEEEEENS_10bfloat16_tENS5_IJSB_llEEESJ_NS5_IJlSB_lEEENS4_8TiledMMAINS4_8MMA_AtomIJNS4_4SM904GMMA28MMA_64x256x16_F32BF16BF16_SSILNSP_5MajorE1ELSR_0ELNSP_7ScaleInE1ELSS_1EEEEEENS4_6LayoutISC_NS5_IJNSA_ILi0EEESW_SW_EEEEENS5_IJNS4_10UnderscoreESZ_SZ_EEEEENS4_13SM90_TMA_LOADENS4_14ComposedLayoutINS4_7SwizzleILi3ELi4ELi3EEENS4_18smem_ptr_flag_bitsILi16EEENSV_INS5_IJSF_NSA_ILi8EEEEEENS5_IJSB_SF_EEEEEEEvNS4_8identityES12_NS13_INS14_ILi2ELi4ELi3EEES17_NSV_INS5_IJS18_SH_EEENS5_IJSH_SB_EEEEEEEvS1D_EENS_8epilogue10collective6detail29Sm90TmaWarpSpecializedAdapterINS1L_15DefaultEpilogueISJ_SL_SL_NS1K_6thread17LinearCombinationISJ_Li1EffLNS1P_9ScaleType4KindE0ELNS_15FloatRoundStyleE2ESJ_EENS1_15EpilogueDefaultEEEEEvvEEEEvNT_6ParamsE:
        .type           _ZN7cutlass13device_kernelINS_4gemm6kernel13GemmUniversalIN4cute5tupleIJiiiiEEENS1_10collective13CollectiveMmaINS1_34MainloopSm90TmaGmmaWarpSpecializedILi11ENS5_IJNS4_1CILi1EEESB_SB_EEENS1_32KernelTmaWarpSpecializedPingpongEEENS5_IJNSA_ILi64EEENSA_ILi256EEENSA_ILi32EEEEEENS_10bfloat16_tENS5_IJSB_llEEESJ_NS5_IJlSB_lEEENS4_8TiledMMAINS4_8MMA_AtomIJNS4_4SM904GMMA28MMA_64x256x16_F32BF16BF16_SSILNSP_5MajorE1ELSR_0ELNSP_7ScaleInE1ELSS_1EEEEEENS4_6LayoutISC_NS5_IJNSA_ILi0EEESW_SW_EEEEENS5_IJNS4_10UnderscoreESZ_SZ_EEEEENS4_13SM90_TMA_LOADENS4_14ComposedLayoutINS4_7SwizzleILi3ELi4ELi3EEENS4_18smem_ptr_flag_bitsILi16EEENSV_INS5_IJSF_NSA_ILi8EEEEEENS5_IJSB_SF_EEEEEEEvNS4_8identityES12_NS13_INS14_ILi2ELi4ELi3EEES17_NSV_INS5_IJS18_SH_EEENS5_IJSH_SB_EEEEEEEvS1D_EENS_8epilogue10collective6detail29Sm90TmaWarpSpecializedAdapterINS1L_15DefaultEpilogueISJ_SL_SL_NS1K_6thread17LinearCombinationISJ_Li1EffLNS1P_9ScaleType4KindE0ELNS_15FloatRoundStyleE2ESJ_EENS1_15EpilogueDefaultEEEEEvvEEEEvNT_6ParamsE,@function
        .size           _ZN7cutlass13device_kernelINS_4gemm6kernel13GemmUniversalIN4cute5tupleIJiiiiEEENS1_10collective13CollectiveMmaINS1_34MainloopSm90TmaGmmaWarpSpecializedILi11ENS5_IJNS4_1CILi1EEESB_SB_EEENS1_32KernelTmaWarpSpecializedPingpongEEENS5_IJNSA_ILi64EEENSA_ILi256EEENSA_ILi32EEEEEENS_10bfloat16_tENS5_IJSB_llEEESJ_NS5_IJlSB_lEEENS4_8TiledMMAINS4_8MMA_AtomIJNS4_4SM904GMMA28MMA_64x256x16_F32BF16BF16_SSILNSP_5MajorE1ELSR_0ELNSP_7ScaleInE1ELSS_1EEEEEENS4_6LayoutISC_NS5_IJNSA_ILi0EEESW_SW_EEEEENS5_IJNS4_10UnderscoreESZ_SZ_EEEEENS4_13SM90_TMA_LOADENS4_14ComposedLayoutINS4_7SwizzleILi3ELi4ELi3EEENS4_18smem_ptr_flag_bitsILi16EEENSV_INS5_IJSF_NSA_ILi8EEEEEENS5_IJSB_SF_EEEEEEEvNS4_8identityES12_NS13_INS14_ILi2ELi4ELi3EEES17_NSV_INS5_IJS18_SH_EEENS5_IJSH_SB_EEEEEEEvS1D_EENS_8epilogue10collective6detail29Sm90TmaWarpSpecializedAdapterINS1L_15DefaultEpilogueISJ_SL_SL_NS1K_6thread17LinearCombinationISJ_Li1EffLNS1P_9ScaleType4KindE0ELNS_15FloatRoundStyleE2ESJ_EENS1_15EpilogueDefaultEEEEEvvEEEEvNT_6ParamsE,(.L_x_340 - _ZN7cutlass13device_kernelINS_4gemm6kernel13GemmUniversalIN4cute5tupleIJiiiiEEENS1_10collective13CollectiveMmaINS1_34MainloopSm90TmaGmmaWarpSpecializedILi11ENS5_IJNS4_1CILi1EEESB_SB_EEENS1_32KernelTmaWarpSpecializedPingpongEEENS5_IJNSA_ILi64EEENSA_ILi256EEENSA_ILi32EEEEEENS_10bfloat16_tENS5_IJSB_llEEESJ_NS5_IJlSB_lEEENS4_8TiledMMAINS4_8MMA_AtomIJNS4_4SM904GMMA28MMA_64x256x16_F32BF16BF16_SSILNSP_5MajorE1ELSR_0ELNSP_7ScaleInE1ELSS_1EEEEEENS4_6LayoutISC_NS5_IJNSA_ILi0EEESW_SW_EEEEENS5_IJNS4_10UnderscoreESZ_SZ_EEEEENS4_13SM90_TMA_LOADENS4_14ComposedLayoutINS4_7SwizzleILi3ELi4ELi3EEENS4_18smem_ptr_flag_bitsILi16EEENSV_INS5_IJSF_NSA_ILi8EEEEEENS5_IJSB_SF_EEEEEEEvNS4_8identityES12_NS13_INS14_ILi2ELi4ELi3EEES17_NSV_INS5_IJS18_SH_EEENS5_IJSH_SB_EEEEEEEvS1D_EENS_8epilogue10collective6detail29Sm90TmaWarpSpecializedAdapterINS1L_15DefaultEpilogueISJ_SL_SL_NS1K_6thread17LinearCombinationISJ_Li1EffLNS1P_9ScaleType4KindE0ELNS_15FloatRoundStyleE2ESJ_EENS1_15EpilogueDefaultEEEEEvvEEEEvNT_6ParamsE)
        .other          _ZN7cutlass13device_kernelINS_4gemm6kernel13GemmUniversalIN4cute5tupleIJiiiiEEENS1_10collective13CollectiveMmaINS1_34MainloopSm90TmaGmmaWarpSpecializedILi11ENS5_IJNS4_1CILi1EEESB_SB_EEENS1_32KernelTmaWarpSpecializedPingpongEEENS5_IJNSA_ILi64EEENSA_ILi256EEENSA_ILi32EEEEEENS_10bfloat16_tENS5_IJSB_llEEESJ_NS5_IJlSB_lEEENS4_8TiledMMAINS4_8MMA_AtomIJNS4_4SM904GMMA28MMA_64x256x16_F32BF16BF16_SSILNSP_5MajorE1ELSR_0ELNSP_7ScaleInE1ELSS_1EEEEEENS4_6LayoutISC_NS5_IJNSA_ILi0EEESW_SW_EEEEENS5_IJNS4_10UnderscoreESZ_SZ_EEEEENS4_13SM90_TMA_LOADENS4_14ComposedLayoutINS4_7SwizzleILi3ELi4ELi3EEENS4_18smem_ptr_flag_bitsILi16EEENSV_INS5_IJSF_NSA_ILi8EEEEEENS5_IJSB_SF_EEEEEEEvNS4_8identityES12_NS13_INS14_ILi2ELi4ELi3EEES17_NSV_INS5_IJS18_SH_EEENS5_IJSH_SB_EEEEEEEvS1D_EENS_8epilogue10collective6detail29Sm90TmaWarpSpecializedAdapterINS1L_15DefaultEpilogueISJ_SL_SL_NS1K_6thread17LinearCombinationISJ_Li1EffLNS1P_9ScaleType4KindE0ELNS_15FloatRoundStyleE2ESJ_EENS1_15EpilogueDefaultEEEEEvvEEEEvNT_6ParamsE,@"STO_CUDA_ENTRY STV_DEFAULT"
_ZN7cutlass13device_kernelINS_4gemm6kernel13GemmUniversalIN4cute5tupleIJiiiiEEENS1_10collective13CollectiveMmaINS1_34MainloopSm90TmaGmmaWarpSpecializedILi11ENS5_IJNS4_1CILi1EEESB_SB_EEENS1_32KernelTmaWarpSpecializedPingpongEEENS5_IJNSA_ILi64EEENSA_ILi256EEENSA_ILi32EEEEEENS_10bfloat16_tENS5_IJSB_llEEESJ_NS5_IJlSB_lEEENS4_8TiledMMAINS4_8MMA_AtomIJNS4_4SM904GMMA28MMA_64x256x16_F32BF16BF16_SSILNSP_5MajorE1ELSR_0ELNSP_7ScaleInE1ELSS_1EEEEEENS4_6LayoutISC_NS5_IJNSA_ILi0EEESW_SW_EEEEENS5_IJNS4_10UnderscoreESZ_SZ_EEEEENS4_13SM90_TMA_LOADENS4_14ComposedLayoutINS4_7SwizzleILi3ELi4ELi3EEENS4_18smem_ptr_flag_bitsILi16EEENSV_INS5_IJSF_NSA_ILi8EEEEEENS5_IJSB_SF_EEEEEEEvNS4_8identityES12_NS13_INS14_ILi2ELi4ELi3EEES17_NSV_INS5_IJS18_SH_EEENS5_IJSH_SB_EEEEEEEvS1D_EENS_8epilogue10collective6detail29Sm90TmaWarpSpecializedAdapterINS1L_15DefaultEpilogueISJ_SL_SL_NS1K_6thread17LinearCombinationISJ_Li1EffLNS1P_9ScaleType4KindE0ELNS_15FloatRoundStyleE2ESJ_EENS1_15EpilogueDefaultEEEEEvvEEEEvNT_6ParamsE:
[----:B------:R-:W0:Y:S02]  /*0000*/  LDC R1, c[0x0][0x28] ;  /* 0x00000a00ff017b82 */ /* 0x000e240000000800 */
[----:B0-----:R-:W-:Y:S01]  /*0010*/  VIADD R1, R1, 0xfffffff8 ;  /* 0xfffffff801017836 */ /* 0x001fe20000000000 */
[----:B------:R-:W0:Y:S01]  /*0020*/  S2R R4, SR_TID.X ;  /* 0x0000000000047919 */ /* 0x000e220000002100 */
[----:B------:R-:W-:Y:S01]  /*0030*/  ELECT P0, URZ, PT ;  /* 0x00000000003f782f */ /* 0x000fe20003800000 */
[----:B------:R-:W-:Y:S01]  /*0040*/  BSSY B0, `(.L_x_0) ;  /* 0x000000f000007945 */ /* 0x000fe20003800000 */
[--C-:B0-----:R-:W-:Y:S02]  /*0050*/  SHF.R.U32.HI R0, RZ, 0x5, R4.reuse ;  /* 0x00000005ff007819 */ /* 0x101fe40000011604 */
[----:B------:R-:W-:-:S03]  /*0060*/  SHF.R.U32.HI R5, RZ, 0x7, R4 ;  /* 0x00000007ff057819 */ /* 0x000fc60000011604 */
[----:B------:R-:W0:Y:S04]  /*0070*/  SHFL.IDX PT, R2, R0, RZ, 0x1f ;  /* 0x00001fff00027589 */ /* 0x000e2800000e0000 */
[----:B------:R1:W2:Y:S01]  /*0080*/  SHFL.IDX PT, R8, R5, RZ, 0x1f ;  /* 0x00001fff05087589 */ /* 0x0002a200000e0000 */
[----:B0-----:R-:W-:-:S13]  /*0090*/  ISETP.NE.OR P0, PT, R2, RZ, !P0 ;  /* 0x000000ff0200720c */ /* 0x001fda0004705670 */
[----:B-12---:R-:W-:Y:S05]  /*00a0*/  @P0 BRA `(.L_x_1) ;  /* 0x0000000000200947 */ /* 0x006fea0003800000 */
[----:B------:R-:W-:Y:S02]  /*00b0*/  ULDC.64 UR4, c[0x0][0x198] ;  /* 0x0000660000047ab9 */ /* 0x000fe40000000a00 */
[----:B------:R-:W-:Y:S02]  /*00c0*/  UIADD3 UR6, UP0, UR4, 0xf0, URZ ;  /* 0x000000f004067890 */ /* 0x000fe4000ff1e03f */
[----:B------:R-:W-:Y:S02]  /*00d0*/  UIADD3 UR4, UP1, UR4, 0x1f0, URZ ;  /* 0x000001f004047890 */ /* 0x000fe4000ff3e03f */
[----:B------:R-:W-:Y:S02]  /*00e0*/  UIADD3.X UR7, URZ, UR5, URZ, UP0, !UPT ;  /* 0x000000053f077290 */ /* 0x000fe400087fe43f */
[----:B------:R-:W-:-:S07]  /*00f0*/  UIADD3.X UR5, URZ, UR5, URZ, UP1, !UPT ;  /* 0x000000053f057290 */ /* 0x000fce0008ffe43f */
[----:B------:R0:W-:Y:S02]  /*0100*/  UTMACCTL.PF [UR6] ;  /* 0x00000000060079b9 */ /* 0x0001e40008040000 */
[----:B------:R0:W-:Y:S02]  /*0110*/  UTMACCTL.PF [UR4] ;  /* 0x00000000040079b9 */ /* 0x0001e40008040000 */
[----:B0-----:R-:W-:Y:S01]  /*0120*/  NOP ;  /* 0x0000000000007918 */ /* 0x001fe20000000000 */
.L_x_1:
[----:B------:R-:W-:Y:S05]  /*0130*/  BSYNC B0 ;  /* 0x0000000000007941 */ /* 0x000fea0003800000 */
.L_x_0:
[----:B------:R-:W0:Y:S02]  /*0140*/  SHFL.IDX PT, R3, R0, RZ, 0x1f ;  /* 0x00001fff00037589 */ /* 0x000e2400000e0000 */
[----:B0-----:R-:W-:-:S13]  /*0150*/  ISETP.NE.AND P0, PT, R3, RZ, PT ;  /* 0x000000ff0300720c */ /* 0x001fda0003f05270 */
[----:B------:R-:W-:Y:S05]  /*0160*/  @P0 BRA `(.L_x_2) ;  /* 0x00000000009c0947 */ /* 0x000fea0003800000 */
[----:B------:R-:W-:Y:S01]  /*0170*/  ELECT P0, URZ, PT ;  /* 0x00000000003f782f */ /* 0x000fe20003800000 */
[----:B------:R-:W-:-:S12]  /*0180*/  BSSY B0, `(.L_x_2) ;  /* 0x0000025000007945 */ /* 0x000fd80003800000 */
[----:B------:R-:W-:Y:S05]  /*0190*/  @!P0 BRA `(.L_x_3) ;  /* 0x00000000008c8947 */ /* 0x000fea0003800000 */
[----:B------:R-:W0:Y:S01]  /*01a0*/  S2UR UR8, SR_CgaCtaId ;  /* 0x00000000000879c3 */ /* 0x000e220000008800 */
[----:B------:R-:W-:Y:S01]  /*01b0*/  UMOV UR4, 0x400 ;  /* 0x0000040000047882 */ /* 0x000fe20000000000 */
[----:B------:R-:W-:Y:S01]  /*01c0*/  UMOV UR5, 0x1 ;  /* 0x0000000100057882 */ /* 0x000fe20000000000 */
[----:B------:R-:W-:Y:S02]  /*01d0*/  UMOV UR6, 0x80 ;  /* 0x0000008000067882 */ /* 0x000fe40000000000 */
[----:B------:R-:W-:-:S04]  /*01e0*/  UIADD3 UR6, -UR6, 0x100000, URZ ;  /* 0x0010000006067890 */ /* 0x000fc8000fffe13f */
[----:B------:R-:W-:Y:S02]  /*01f0*/  USHF.L.U32 UR7, UR6, 0xb, URZ ;  /* 0x0000000b06077899 */ /* 0x000fe4000800063f */
[----:B------:R-:W-:Y:S02]  /*0200*/  USHF.L.U32 UR6, UR6, 0x1, URZ ;  /* 0x0000000106067899 */ /* 0x000fe4000800063f */
[----:B0-----:R-:W-:Y:S02]  /*0210*/  ULEA UR8, UR8, UR4, 0x18 ;  /* 0x0000000408087291 */ /* 0x001fe4000f8ec03f */
[----:B------:R-:W-:-:S04]  /*0220*/  UIADD3 UR4, -UR5, 0x100000, URZ ;  /* 0x0010000005047890 */ /* 0x000fc8000fffe13f */
[----:B------:R-:W-:Y:S02]  /*0230*/  USHF.L.U32 UR5, UR4, 0xb, URZ ;  /* 0x0000000b04057899 */ /* 0x000fe4000800063f */
[----:B------:R-:W-:Y:S01]  /*0240*/  USHF.L.U32 UR4, UR4, 0x1, URZ ;  /* 0x0000000104047899 */ /* 0x000fe2000800063f */
[----:B------:R-:W0:Y:S11]  /*0250*/  FENCE.VIEW.ASYNC.S ;  /* 0x00000000000073c6 */ /* 0x000e360000000000 */
[----:B0-----:R0:W1:Y:S01]  /*0260*/  SYNCS.EXCH.64 URZ, [UR8], UR4 ;  /* 0x00000004083f75b2 */ /* 0x0010620008000100 */
[----:B------:R0:W2:Y:S01]  /*0270*/  SYNCS.EXCH.64 URZ, [UR8+0x58], UR6 ;  /* 0x00005806083f75b2 */ /* 0x0000a20008000100 */
[----:B------:R0:W3:Y:S01]  /*0280*/  SYNCS.EXCH.64 URZ, [UR8+0x8], UR4 ;  /* 0x00000804083f75b2 */ /* 0x0000e20008000100 */
[----:B------:R0:W4:Y:S01]  /*0290*/  SYNCS.EXCH.64 URZ, [UR8+0x60], UR6 ;  /* 0x00006006083f75b2 */ /* 0x0001220008000100 */
[----:B------:R0:W0:Y:S01]  /*02a0*/  SYNCS.EXCH.64 URZ, [UR8+0x10], UR4 ;  /* 0x00001004083f75b2 */ /* 0x0000220008000100 */
        /* <DEDUP_REMOVED lines=17> */
[----:B------:R-:W-:Y:S01]  /*03c0*/  NOP ;  /* 0x0000000000007918 */ /* 0x000fe20000000000 */
.L_x_3:
[----:B0-----:R-:W-:Y:S05]  /*03d0*/  BSYNC B0 ;  /* 0x0000000000007941 */ /* 0x001fea0003800000 */
.L_x_2:
[----:B------:R-:W0:Y:S01]  /*03e0*/  SHFL.IDX PT, R6, R0, RZ, 0x1f ;  /* 0x00001fff00067589 */ /* 0x000e2200000e0000 */
[----:B------:R-:W-:Y:S01]  /*03f0*/  ELECT P0, URZ, PT ;  /* 0x00000000003f782f */ /* 0x000fe20003800000 */
[----:B------:R-:W-:Y:S01]  /*0400*/  NOP ;  /* 0x0000000000007918 */ /* 0x000fe20000000000 */
[----:B------:R-:W-:Y:S01]  /*0410*/  ELECT P1, URZ, PT ;  /* 0x00000000003f782f */ /* 0x000fe20003820000 */
[----:B------:R-:W5:Y:S01]  /*0420*/  SHFL.IDX PT, R3, R0, RZ, 0x1f ;  /* 0x00001fff00037589 */ /* 0x000f6200000e0000 */
[----:B------:R-:W-:Y:S01]  /*0430*/  UMOV UR4, 0x20 ;  /* 0x0000002000047882 */ /* 0x000fe20000000000 */
[----:B------:R-:W-:Y:S01]  /*0440*/  UMOV UR11, 0x80 ;  /* 0x00000080000b7882 */ /* 0x000fe20000000000 */
[----:B------:R-:W-:Y:S01]  /*0450*/  NOP ;  /* 0x0000000000007918 */ /* 0x000fe20000000000 */
[C---:B------:R-:W-:Y:S01]  /*0460*/  VIADD R33, R8.reuse, 0xffffffff ;  /* 0xffffffff08217836 */ /* 0x040fe20000000000 */
[----:B------:R-:W1:Y:S01]  /*0470*/  SHFL.IDX PT, R5, R5, RZ, 0x1f ;  /* 0x00001fff05057589 */ /* 0x000e6200000e0000 */
[----:B------:R-:W-:Y:S01]  /*0480*/  ULDC.64 UR36, c[0x0][0x208] ;  /* 0x0000820000247ab9 */ /* 0x000fe20000000a00 */
[----:B------:R-:W-:-:S02]  /*0490*/  ISETP.NE.AND P2, PT, R8, RZ, PT ;  /* 0x000000ff0800720c */ /* 0x000fc40003f45270 */
[----:B------:R-:W-:Y:S02]  /*04a0*/  ISETP.GE.U32.AND P3, PT, R33, 0x2, PT ;  /* 0x000000022100780c */ /* 0x000fe40003f66070 */
[----:B0-----:R-:W-:Y:S02]  /*04b0*/  ISETP.NE.OR P0, PT, R6, RZ, !P0 ;  /* 0x000000ff0600720c */ /* 0x001fe40004705670 */
[----:B-----5:R-:W-:Y:S02]  /*04c0*/  ISETP.NE.OR P1, PT, R3, RZ, !P1 ;  /* 0x000000ff0300720c */ /* 0x020fe40004f25670 */
[----:B------:R-:W-:-:S04]  /*04d0*/  SHF.R.S32.HI R3, RZ, 0x1f, R2 ;  /* 0x0000001fff037819 */ /* 0x000fc80000011402 */
[----:B------:R-:W-:-:S05]  /*04e0*/  LEA.HI R3, R3, R2, RZ, 0x2 ;  /* 0x0000000203037211 */ /* 0x000fca00078f10ff */
[----:B------:R-:W-:Y:S01]  /*04f0*/  VOTEU.ALL UP0, P0 ;  /* 0x00000000003f7886 */ /* 0x000fe20000000000 */
[----:B------:R-:W-:Y:S01]  /*0500*/  LOP3.LUT R3, R3, 0xfffffffc, RZ, 0xc0, !PT ;  /* 0xfffffffc03037812 */ /* 0x000fe200078ec0ff */
[----:B------:R-:W-:-:S03]  /*0510*/  VOTEU.ALL UP1, P1 ;  /* 0x00000000003f7886 */ /* 0x000fc60000820000 */
[----:B------:R-:W0:Y:S01]  /*0520*/  @!UP0 S2UR UR7, SR_CgaCtaId ;  /* 0x00000000000789c3 */ /* 0x000e220000008800 */
[----:B------:R-:W-:Y:S01]  /*0530*/  @!UP0 UMOV UR6, 0x400 ;  /* 0x0000040000068882 */ /* 0x000fe20000000000 */
[----:B------:R-:W-:-:S04]  /*0540*/  @!UP0 UIADD3 UR4, -UR4, 0x100000, URZ ;  /* 0x0010000004048890 */ /* 0x000fc8000fffe13f */
[----:B------:R-:W-:Y:S02]  /*0550*/  @!UP0 USHF.L.U32 UR5, UR4, 0xb, URZ ;  /* 0x0000000b04058899 */ /* 0x000fe4000800063f */
[----:B------:R-:W-:Y:S01]  /*0560*/  @!UP0 USHF.L.U32 UR4, UR4, 0x1, URZ ;  /* 0x0000000104048899 */ /* 0x000fe2000800063f */
[----:B------:R-:W-:Y:S01]  /*0570*/  IMAD.IADD R0, R2, 0x1, -R3 ;  /* 0x0000000102007824 */ /* 0x000fe200078e0a03 */
[----:B------:R-:W-:Y:S01]  /*0580*/  @!UP1 UMOV UR9, 0x400 ;  /* 0x0000040000099882 */ /* 0x000fe20000000000 */
[----:B------:R-:W-:Y:S01]  /*0590*/  VOTEU.ALL UP2, P1 ;  /* 0x00000000003f7886 */ /* 0x000fe20000840000 */
[----:B------:R-:W-:Y:S01]  /*05a0*/  VOTEU.ALL UP3, P1 ;  /* 0x00000000003f7886 */ /* 0x000fe20000860000 */
[----:B------:R-:W-:Y:S01]  /*05b0*/  VOTEU.ALL UP4, P1 ;  /* 0x00000000003f7886 */ /* 0x000fe20000880000 */
[----:B------:R-:W5:Y:S01]  /*05c0*/  @!UP1 S2UR UR10, SR_CgaCtaId ;  /* 0x00000000000a99c3 */ /* 0x000f620000008800 */
[----:B------:R-:W-:Y:S01]  /*05d0*/  VOTEU.ALL UP5, P1 ;  /* 0x00000000003f7886 */ /* 0x000fe200008a0000 */
[----:B------:R-:W-:-:S04]  /*05e0*/  SHF.R.S32.HI R3, RZ, 0x1f, R4 ;  /* 0x0000001fff037819 */ /* 0x000fc80000011404 */
[----:B------:R-:W-:-:S04]  /*05f0*/  LEA.HI R3, R3, R4, RZ, 0x7 ;  /* 0x0000000403037211 */ /* 0x000fc800078f38ff */
[----:B------:R-:W-:-:S05]  /*0600*/  LOP3.LUT R3, R3, 0xffffff80, RZ, 0xc0, !PT ;  /* 0xffffff8003037812 */ /* 0x000fca00078ec0ff */
[----:B------:R-:W-:Y:S01]  /*0610*/  IMAD.IADD R3, R4, 0x1, -R3 ;  /* 0x0000000104037824 */ /* 0x000fe200078e0a03 */
[----:B0-----:R-:W-:Y:S02]  /*0620*/  @!UP0 ULEA UR8, UR7, UR6, 0x18 ;  /* 0x0000000607088291 */ /* 0x001fe4000f8ec03f */
[----:B------:R-:W-:-:S04]  /*0630*/  @!UP1 UIADD3 UR6, -UR11, 0x100000, URZ ;  /* 0x001000000b069890 */ /* 0x000fc8000fffe13f */
[----:B------:R-:W-:Y:S02]  /*0640*/  @!UP1 USHF.L.U32 UR7, UR6, 0xb, URZ ;  /* 0x0000000b06079899 */ /* 0x000fe4000800063f */
[----:B------:R-:W-:Y:S01]  /*0650*/  @!UP1 USHF.L.U32 UR6, UR6, 0x1, URZ ;  /* 0x0000000106069899 */ /* 0x000fe2000800063f */
[----:B------:R-:W-:Y:S01]  /*0660*/  VOTEU.ALL UP0, P0 ;  /* 0x00000000003f7886 */ /* 0x000fe20000000000 */
[----:B-----5:R-:W-:Y:S01]  /*0670*/  @!UP1 ULEA UR9, UR10, UR9, 0x18 ;  /* 0x000000090a099291 */ /* 0x020fe2000f8ec03f */
[----:B------:R-:W-:Y:S02]  /*0680*/  VOTEU.ALL UP1, P0 ;  /* 0x00000000003f7886 */ /* 0x000fe40000020000 */
[----:B------:R-:W-:Y:S01]  /*0690*/  ULDC.64 UR10, c[0x0][0x598] ;  /* 0x00016600000a7ab9 */ /* 0x000fe20000000a00 */
[----:B------:R-:W-:Y:S01]  /*06a0*/  ISETP.NE.AND P0, PT, R0, 0x3, PT ;  /* 0x000000030000780c */ /* 0x000fe20003f05270 */
[----:B------:R-:W0:Y:S02]  /*06b0*/  FENCE.VIEW.ASYNC.S ;  /* 0x00000000000073c6 */ /* 0x000e240000000000 */
[----:B0-----:R0:W1:Y:S01]  /*06c0*/  @!UP0 SYNCS.EXCH.64 URZ, [UR8+0xe0], UR4 ;  /* 0x0000e004083f85b2 */ /* 0x0010620008000100 */
[----:B------:R-:W-:-:S02]  /*06d0*/  ISETP.NE.U32.AND P1, PT, RZ, UR10, PT ;  /* 0x0000000aff007c0c */ /* 0x000fc4000bf25070 */
[----:B------:R-:W-:Y:S02]  /*06e0*/  ISETP.EQ.OR P0, PT, R0, RZ, !P0 ;  /* 0x000000ff0000720c */ /* 0x000fe40004702670 */
[----:B------:R-:W-:Y:S02]  /*06f0*/  ISETP.NE.AND.EX P1, PT, RZ, UR11, PT, P1 ;  /* 0x0000000bff007c0c */ /* 0x000fe4000bf25310 */
[----:B------:R-:W-:-:S04]  /*0700*/  ISETP.EQ.AND P0, PT, R8, RZ, P0 ;  /* 0x000000ff0800720c */ /* 0x000fc80000702270 */
[----:B------:R-:W-:-:S04]  /*0710*/  SEL R16, RZ, 0x1, !P0 ;  /* 0x00000001ff107807 */ /* 0x000fc80004000000 */
[----:B------:R-:W-:Y:S01]  /*0720*/  SEL R16, R16, 0x2, P3 ;  /* 0x0000000210107807 */ /* 0x000fe20001800000 */
[----:B------:R0:W1:Y:S01]  /*0730*/  @!UP1 SYNCS.EXCH.64 URZ, [UR8+0xe8], UR4 ;  /* 0x0000e804083f95b2 */ /* 0x0000620008000100 */
[----:B------:R-:W-:Y:S01]  /*0740*/  NOP ;  /* 0x0000000000007918 */ /* 0x000fe20000000000 */
[----:B------:R0:W1:Y:S01]  /*0750*/  @!UP2 SYNCS.EXCH.64 URZ, [UR9+0xc0], UR6 ;  /* 0x0000c006093fa5b2 */ /* 0x0000620008000100 */
[----:B------:R0:W1:Y:S01]  /*0760*/  @!UP3 SYNCS.EXCH.64 URZ, [UR9+0xc8], UR6 ;  /* 0x0000c806093fb5b2 */ /* 0x0000620008000100 */
[----:B------:R0:W1:Y:S01]  /*0770*/  @!UP4 SYNCS.EXCH.64 URZ, [UR9+0xd0], UR6 ;  /* 0x0000d006093fc5b2 */ /* 0x0000620008000100 */
[----:B------:R0:W1:Y:S01]  /*0780*/  @!UP5 SYNCS.EXCH.64 URZ, [UR9+0xd8], UR6 ;  /* 0x0000d806093fd5b2 */ /* 0x0000620008000100 */
[----:B------:R-:W-:Y:S01]  /*0790*/  NOP ;  /* 0x0000000000007918 */ /* 0x000fe20000000000 */
[----:B-1234-:R-:W-:Y:S06]  /*07a0*/  BAR.SYNC.DEFER_BLOCKING 0x0 ;  /* 0x0000000000007b1d */ /* 0x01efec0000010000 */
[----:B0-----:R-:W-:Y:S05]  /*07b0*/  @!P1 BRA `(.L_x_4) ;  /* 0x00000000001c9947 */ /* 0x001fea0003800000 */
[----:B------:R-:W0:Y:S02]  /*07c0*/  LDC.64 R6, c[0x0][0x598] ;  /* 0x00016600ff067b82 */ /* 0x000e240000000a00 */
[----:B0-----:R-:W2:Y:S02]  /*07d0*/  LDG.E.64 R6, desc[UR36][R6.64] ;  /* 0x0000002406067981 */ /* 0x001ea4000c1e1b00 */
[----:B--2---:R-:W-:-:S04]  /*07e0*/  ISETP.NE.U32.AND P0, PT, R6, RZ, PT ;  /* 0x000000ff0600720c */ /* 0x004fc80003f05070 */
[----:B------:R-:W-:-:S13]  /*07f0*/  ISETP.NE.AND.EX P0, PT, R7, RZ, PT, P0 ;  /* 0x000000ff0700720c */ /* 0x000fda0003f05300 */
[----:B------:R-:W-:Y:S05]  /*0800*/  @!P0 BRA `(.L_x_4) ;  /* 0x0000000000088947 */ /* 0x000fea0003800000 */
[----:B------:R1:W5:Y:S01]  /*0810*/  LD.E R153, desc[UR36][R6.64] ;  /* 0x0000002406997980 */ /* 0x000362000c101900 */
[----:B------:R-:W-:Y:S05]  /*0820*/  BRA `(.L_x_5) ;  /* 0x0000000000247947 */ /* 0x000fea0003800000 */
.L_x_4:
[----:B------:R-:W-:Y:S02]  /*0830*/  ULDC.64 UR4, c[0x0][0x588] ;  /* 0x0001620000047ab9 */ /* 0x000fe40000000a00 */
[----:B------:R-:W-:-:S04]  /*0840*/  ISETP.NE.U32.AND P0, PT, RZ, UR4, PT ;  /* 0x00000004ff007c0c */ /* 0x000fc8000bf05070 */
[----:B------:R-:W-:-:S13]  /*0850*/  ISETP.NE.AND.EX P0, PT, RZ, UR5, PT, P0 ;  /* 0x00000005ff007c0c */ /* 0x000fda000bf05300 */
[----:B------:R-:W-:Y:S05]  /*0860*/  @!P0 BRA `(.L_x_6) ;  /* 0x00000000000c8947 */ /* 0x000fea0003800000 */
[----:B------:R-:W0:Y:S02]  /*0870*/  LDC.64 R6, c[0x0][0x588] ;  /* 0x00016200ff067b82 */ /* 0x000e240000000a00 */
[----:B0-----:R0:W5:Y:S01]  /*0880*/  LDG.E R153, desc[UR36][R6.64] ;  /* 0x0000002406997981 */ /* 0x001162000c1e1900 */
[----:B------:R-:W-:Y:S05]  /*0890*/  BRA `(.L_x_5) ;  /* 0x0000000000087947 */ /* 0x000fea0003800000 */
.L_x_6:
[----:B------:R-:W-:Y:S02]  /*08a0*/  ULDC UR4, c[0x0][0x580] ;  /* 0x0001600000047ab9 */ /* 0x000fe40000000800 */
[----:B------:R-:W-:-:S07]  /*08b0*/  IMAD.U32 R153, RZ, RZ, UR4 ;  /* 0x00000004ff997e24 */ /* 0x000fce000f8e00ff */
.L_x_5:
[----:B------:R-:W-:Y:S02]  /*08c0*/  ULDC.64 UR4, c[0x0][0x5a0] ;  /* 0x0001680000047ab9 */ /* 0x000fe40000000a00 */
[----:B------:R-:W-:-:S04]  /*08d0*/  ISETP.NE.U32.AND P0, PT, RZ, UR4, PT ;  /* 0x00000004ff007c0c */ /* 0x000fc8000bf05070 */
[----:B------:R-:W-:-:S13]  /*08e0*/  ISETP.NE.AND.EX P0, PT, RZ, UR5, PT, P0 ;  /* 0x00000005ff007c0c */ /* 0x000fda000bf05300 */
[----:B------:R-:W-:Y:S05]  /*08f0*/  @!P0 BRA `(.L_x_7) ;  /* 0x00000000001c8947 */ /* 0x000fea0003800000 */
[----:B01----:R-:W0:Y:S02]  /*0900*/  LDC.64 R6, c[0x0][0x5a0] ;  /* 0x00016800ff067b82 */ /* 0x003e240000000a00 */
[----:B0-----:R-:W2:Y:S02]  /*0910*/  LDG.E.64 R6, desc[UR36][R6.64] ;  /* 0x0000002406067981 */ /* 0x001ea4000c1e1b00 */
[----:B--2---:R-:W-:-:S04]  /*0920*/  ISETP.NE.U32.AND P0, PT, R6, RZ, PT ;  /* 0x000000ff0600720c */ /* 0x004fc80003f05070 */
[----:B------:R-:W-:-:S13]  /*0930*/  ISETP.NE.AND.EX P0, PT, R7, RZ, PT, P0 ;  /* 0x000000ff0700720c */ /* 0x000fda0003f05300 */
[----:B------:R-:W-:Y:S05]  /*0940*/  @!P0 BRA `(.L_x_7) ;  /* 0x0000000000088947 */ /* 0x000fea0003800000 */
[----:B------:R3:W5:Y:S01]  /*0950*/  LD.E R152, desc[UR36][R6.64] ;  /* 0x0000002406987980 */ /* 0x000762000c101900 */
[----:B------:R-:W-:Y:S05]  /*0960*/  BRA `(.L_x_8) ;  /* 0x0000000000247947 */ /* 0x000fea0003800000 */
.L_x_7:
[----:B------:R-:W-:Y:S02]  /*0970*/  ULDC.64 UR4, c[0x0][0x590] ;  /* 0x0001640000047ab9 */ /* 0x000fe40000000a00 */
[----:B------:R-:W-:-:S04]  /*0980*/  ISETP.NE.U32.AND P0, PT, RZ, UR4, PT ;  /* 0x00000004ff007c0c */ /* 0x000fc8000bf05070 */
[----:B------:R-:W-:-:S13]  /*0990*/  ISETP.NE.AND.EX P0, PT, RZ, UR5, PT, P0 ;  /* 0x00000005ff007c0c */ /* 0x000fda000bf05300 */
[----:B------:R-:W-:Y:S05]  /*09a0*/  @!P0 BRA `(.L_x_9) ;  /* 0x00000000000c8947 */ /* 0x000fea0003800000 */
[----:B01----:R-:W0:Y:S02]  /*09b0*/  LDC.64 R6, c[0x0][0x590] ;  /* 0x00016400ff067b82 */ /* 0x003e240000000a00 */
[----:B0-----:R2:W5:Y:S01]  /*09c0*/  LDG.E R152, desc[UR36][R6.64] ;  /* 0x0000002406987981 */ /* 0x001562000c1e1900 */
[----:B------:R-:W-:Y:S05]  /*09d0*/  BRA `(.L_x_8) ;  /* 0x0000000000087947 */ /* 0x000fea0003800000 */
.L_x_9:
[----:B------:R-:W-:Y:S02]  /*09e0*/  ULDC UR4, c[0x0][0x584] ;  /* 0x0001610000047ab9 */ /* 0x000fe40000000800 */
[----:B------:R-:W-:-:S07]  /*09f0*/  IMAD.U32 R152, RZ, RZ, UR4 ;  /* 0x00000004ff987e24 */ /* 0x000fce000f8e00ff */
.L_x_8:
[----:B------:R-:W4:Y:S01]  /*0a00*/  LDC R2, c[0x0][0x65c] ;  /* 0x00019700ff027b82 */ /* 0x000f220000000800 */
[----:B------:R-:W4:Y:S01]  /*0a10*/  S2R R14, SR_CTAID.Y ;  /* 0x00000000000e7919 */ /* 0x000f220000002600 */
[----:B------:R-:W-:Y:S01]  /*0a20*/  ULDC UR6, c[0x0][0x28c] ;  /* 0x0000a30000067ab9 */ /* 0x000fe20000000800 */
[----:B------:R-:W-:Y:S01]  /*0a30*/  ISETP.NE.AND P0, PT, R8, 0x2, PT ;  /* 0x000000020800780c */ /* 0x000fe20003f05270 */
[----:B------:R-:W-:Y:S01]  /*0a40*/  UIADD3 UR6, UR6, 0x1f, URZ ;  /* 0x0000001f06067890 */ /* 0x000fe2000fffe03f */
[----:B0123--:R-:W0:Y:S01]  /*0a50*/  S2R R6, SR_CTAID.X ;  /* 0x0000000000067919 */ /* 0x00fe220000002500 */
[----:B------:R-:W-:Y:S01]  /*0a60*/  IMAD.MOV.U32 R7, RZ, RZ, RZ ;  /* 0x000000ffff077224 */ /* 0x000fe200078e00ff */
[----:B------:R-:W-:Y:S01]  /*0a70*/  UMOV UR39, URZ ;  /* 0x0000003f00277c82 */ /* 0x000fe20008000000 */
[----:B------:R-:W-:Y:S01]  /*0a80*/  USHF.R.S32.HI UR7, URZ, 0x1f, UR6 ;  /* 0x0000001f3f077899 */ /* 0x000fe20008011406 */
[----:B------:R-:W-:Y:S01]  /*0a90*/  UMOV UR38, URZ ;  /* 0x0000003f00267c82 */ /* 0x000fe20008000000 */
[----:B------:R-:W-:-:S02]  /*0aa0*/  ULDC.64 UR8, c[0x0][0x650] ;  /* 0x0001940000087ab9 */ /* 0x000fc40000000a00 */
[----:B------:R-:W-:-:S04]  /*0ab0*/  ULEA.HI UR7, UR7, UR6, URZ, 0x5 ;  /* 0x0000000607077291 */ /* 0x000fc8000f8f283f */
[----:B------:R-:W-:Y:S01]  /*0ac0*/  USHF.R.S32.HI UR40, URZ, 0x5, UR7 ;  /* 0x000000053f287899 */ /* 0x000fe20008011407 */
[----:B----4-:R-:W-:-:S13]  /*0ad0*/  ISETP.NE.AND P1, PT, R2, 0x1, PT ;  /* 0x000000010200780c */ /* 0x010fda0003f25270 */
[----:B------:R-:W0:Y:S01]  /*0ae0*/  @P1 LDC R19, c[0x0][0x10] ;  /* 0x00000400ff131b82 */ /* 0x000e220000000800 */
[----:B------:R-:W-:Y:S02]  /*0af0*/  @P1 IMAD.MOV.U32 R8, RZ, RZ, R14 ;  /* 0x000000ffff081224 */ /* 0x000fe400078e000e */
[----:B------:R-:W-:Y:S02]  /*0b00*/  @P1 IMAD.MOV.U32 R9, RZ, RZ, RZ ;  /* 0x000000ffff091224 */ /* 0x000fe400078e00ff */
[----:B------:R-:W-:-:S03]  /*0b10*/  @P1 IMAD.MOV.U32 R17, RZ, RZ, RZ ;  /* 0x000000ffff111224 */ /* 0x000fc600078e00ff */
[----:B------:R-:W1:Y:S01]  /*0b20*/  @!P1 LDC R11, c[0x0][0xc] ;  /* 0x00000300ff0b9b82 */ /* 0x000e620000000800 */
[----:B------:R-:W-:Y:S01]  /*0b30*/  ULDC UR4, c[0x0][0xc] ;  /* 0x0000030000047ab9 */ /* 0x000fe20000000800 */
[----:B------:R-:W-:Y:S02]  /*0b40*/  ULDC UR5, c[0x0][0x10] ;  /* 0x0000040000057ab9 */ /* 0x000fe40000000800 */
[----:B------:R-:W-:-:S04]  /*0b50*/  UIMAD.WIDE.U32 UR4, UR4, UR5, URZ ;  /* 0x00000005040472a5 */ /* 0x000fc8000f8e003f */
[----:B------:R-:W2:Y:S01]  /*0b60*/  LDC R2, c[0x0][0x14] ;  /* 0x00000500ff027b82 */ /* 0x000ea20000000800 */
[----:B0-----:R-:W-:-:S04]  /*0b70*/  @P1 IMAD.WIDE.U32 R18, R6, R19, R8 ;  /* 0x0000001306121225 */ /* 0x001fc800078e0008 */
[----:B------:R-:W-:Y:S02]  /*0b80*/  @P1 IMAD.IADD R17, R19, 0x1, R17 ;  /* 0x0000000113111824 */ /* 0x000fe400078e0211 */
[----:B-1----:R-:W-:-:S04]  /*0b90*/  @!P1 IMAD.WIDE.U32 R8, R11, R14, R6 ;  /* 0x0000000e0b089225 */ /* 0x002fc800078e0006 */
[----:B------:R-:W-:Y:S02]  /*0ba0*/  @!P1 IMAD.MOV.U32 R18, RZ, RZ, R8 ;  /* 0x000000ffff129224 */ /* 0x000fe400078e0008 */
[----:B------:R-:W-:Y:S02]  /*0bb0*/  @!P1 IMAD.MOV.U32 R17, RZ, RZ, R9 ;  /* 0x000000ffff119224 */ /* 0x000fe400078e0009 */
[----:B--2---:R-:W-:-:S04]  /*0bc0*/  IMAD.WIDE.U32 R12, R2, UR4, RZ ;  /* 0x00000004020c7c25 */ /* 0x004fc8000f8e00ff */
[----:B------:R-:W-:Y:S01]  /*0bd0*/  IMAD R23, R2, UR5, RZ ;  /* 0x0000000502177c24 */ /* 0x000fe2000f8e02ff */
[----:B------:R0:W-:Y:S03]  /*0be0*/  STL.64 [R1], R12 ;  /* 0x0000000c01007387 */ /* 0x0001e60000100a00 */
[----:B------:R-:W-:Y:S01]  /*0bf0*/  IMAD.IADD R23, R13, 0x1, R23 ;  /* 0x000000010d177824 */ /* 0x000fe200078e0217 */
[----:B------:R-:W-:Y:S06]  /*0c00*/  @P0 BRA `(.L_x_10) ;  /* 0x0000000000200947 */ /* 0x000fec0003800000 */
[----:B------:R-:W-:Y:S01]  /*0c10*/  UISETP.GE.U32.AND UP0, UPT, UR40, 0xb, UPT ;  /* 0x0000000b2800788c */ /* 0x000fe2000bf06070 */
[----:B------:R-:W-:Y:S01]  /*0c20*/  IADD3 R18, P0, R18, R12, RZ ;  /* 0x0000000c12127210 */ /* 0x000fe20007f1e0ff */
[----:B------:R-:W-:Y:S01]  /*0c30*/  UIMAD.WIDE.U32 UR4, UR40, -0x45d1745d, URZ ;  /* 0xba2e8ba3280478a5 */ /* 0x000fe2000f8e003f */
[----:B------:R-:W-:-:S03]  /*0c40*/  UMOV UR38, URZ ;  /* 0x0000003f00267c82 */ /* 0x000fc60008000000 */
[----:B------:R-:W-:Y:S01]  /*0c50*/  USHF.R.U32.HI UR4, URZ, 0x3, UR5 ;  /* 0x000000033f047899 */ /* 0x000fe20008011605 */
[----:B------:R-:W-:-:S03]  /*0c60*/  IMAD.X R17, R23, 0x1, R17, P0 ;  /* 0x0000000117117824 */ /* 0x000fc600000e0611 */
[----:B------:R-:W-:Y:S02]  /*0c70*/  UIMAD UR39, UR4, -0xb, UR40 ;  /* 0xfffffff5042778a4 */ /* 0x000fe4000f8e0228 */
[----:B------:R-:W-:-:S12]  /*0c80*/  @UP0 ULOP3.LUT UR38, UR4, 0x1, URZ, 0xc0, !UPT ;  /* 0x0000000104260892 */ /* 0x000fd8000f8ec03f */
.L_x_10:
[----:B------:R-:W-:Y:S01]  /*0c90*/  ISETP.GE.U32.AND P0, PT, R18, UR8, PT ;  /* 0x0000000812007c0c */ /* 0x000fe2000bf06070 */
[----:B------:R-:W-:Y:S01]  /*0ca0*/  IMAD.MOV.U32 R19, RZ, RZ, -0x1 ;  /* 0xffffffffff137424 */ /* 0x000fe200078e00ff */
[----:B------:R-:W-:Y:S01]  /*0cb0*/  PRMT R8, RZ, 0x7610, R8 ;  /* 0x00007610ff087816 */ /* 0x000fe20000000008 */
[----:B------:R-:W-:Y:S01]  /*0cc0*/  IMAD.MOV.U32 R22, RZ, RZ, -0x1 ;  /* 0xffffffffff167424 */ /* 0x000fe200078e00ff */
[----:B------:R-:W-:Y:S01]  /*0cd0*/  ISETP.GE.U32.AND.EX P0, PT, R17, UR9, PT, P0 ;  /* 0x0000000911007c0c */ /* 0x000fe2000bf06100 */
[----:B------:R-:W-:-:S12]  /*0ce0*/  IMAD.MOV.U32 R2, RZ, RZ, -0x1 ;  /* 0xffffffffff027424 */ /* 0x000fd800078e00ff */
[----:B------:R-:W-:Y:S05]  /*0cf0*/  @P0 BRA `(.L_x_11) ;  /* 0x00000004005c0947 */ /* 0x000fea0003800000 */
[----:B------:R-:W1:Y:S01]  /*0d00*/  LDC.64 R20, c[0x0][0x628] ;  /* 0x00018a00ff147b82 */ /* 0x000e620000000a00 */
[----:B------:R-:W-:Y:S02]  /*0d10*/  IMAD.MOV.U32 R8, RZ, RZ, R18 ;  /* 0x000000ffff087224 */ /* 0x000fe400078e0012 */
[----:B------:R-:W-:-:S05]  /*0d20*/  IMAD.MOV.U32 R9, RZ, RZ, R17 ;  /* 0x000000ffff097224 */ /* 0x000fca00078e0011 */
[----:B------:R-:W2:Y:S08]  /*0d30*/  LDC R2, c[0x0][0x630] ;  /* 0x00018c00ff027b82 */ /* 0x000eb00000000800 */
[----:B------:R-:W3:Y:S01]  /*0d40*/  LDC.64 R24, c[0x0][0x620] ;  /* 0x00018800ff187b82 */ /* 0x000ee20000000a00 */
[----:B-1----:R-:W-:-:S04]  /*0d50*/  ISETP.NE.U32.AND P0, PT, R20, RZ, PT ;  /* 0x000000ff1400720c */ /* 0x002fc80003f05070 */
[----:B------:R-:W-:-:S13]  /*0d60*/  ISETP.NE.AND.EX P0, PT, R21, RZ, PT, P0 ;  /* 0x000000ff1500720c */ /* 0x000fda0003f05300 */
[----:B--23--:R-:W-:Y:S05]  /*0d70*/  @!P0 BRA `(.L_x_12) ;  /* 0x0000000000288947 */ /* 0x00cfea0003800000 */
[----:B0-----:R-:W0:Y:S02]  /*0d80*/  LDC R13, c[0x0][0x634] ;  /* 0x00018d00ff0d7b82 */ /* 0x001e240000000800 */
[----:B0-----:R-:W-:-:S05]  /*0d90*/  IADD3 R13, P0, R18, R13, RZ ;  /* 0x0000000d120d7210 */ /* 0x001fca0007f1e0ff */
[----:B------:R-:W-:-:S04]  /*0da0*/  IMAD.X R15, RZ, RZ, R17, P0 ;  /* 0x000000ffff0f7224 */ /* 0x000fc800000e0611 */
[----:B------:R-:W-:-:S04]  /*0db0*/  IMAD.WIDE.U32 R8, R15, R20, RZ ;  /* 0x000000140f087225 */ /* 0x000fc800078e00ff */
[----:B------:R-:W-:-:S04]  /*0dc0*/  IMAD.WIDE.U32 R10, P0, R13, R21, R8 ;  /* 0x000000150d0a7225 */ /* 0x000fc80007800008 */
[----:B------:R-:W-:-:S04]  /*0dd0*/  IMAD.WIDE.U32 R8, R13, R20, RZ ;  /* 0x000000140d087225 */ /* 0x000fc800078e00ff */
[----:B------:R-:W-:Y:S01]  /*0de0*/  IMAD.X R13, RZ, RZ, RZ, P0 ;  /* 0x000000ffff0d7224 */ /* 0x000fe200000e06ff */
[----:B------:R-:W-:Y:S01]  /*0df0*/  IADD3 RZ, P0, R9, R10, RZ ;  /* 0x0000000a09ff7210 */ /* 0x000fe20007f1e0ff */
[----:B------:R-:W-:-:S04]  /*0e00*/  IMAD.MOV.U32 R12, RZ, RZ, R11 ;  /* 0x000000ffff0c7224 */ /* 0x000fc800078e000b */
[----:B------:R-:W-:-:S08]  /*0e10*/  IMAD.WIDE.U32.X R8, R15, R21, R12, P0 ;  /* 0x000000150f087225 */ /* 0x000fd000000e040c */
.L_x_12:
[-CC-:B------:R-:W-:Y:S01]  /*0e20*/  SHF.R.U64 R31, R8, R2.reuse, R9.reuse ;  /* 0x00000002081f7219 */ /* 0x180fe20000001209 */
[----:B0-----:R-:W0:Y:S01]  /*0e30*/  LDC R12, c[0x0][0x618] ;  /* 0x00018600ff0c7b82 */ /* 0x001e220000000800 */
[----:B------:R-:W-:Y:S01]  /*0e40*/  SHF.R.U32.HI R7, RZ, R2, R9 ;  /* 0x00000002ff077219 */ /* 0x000fe20000011609 */
[----:B------:R-:W-:Y:S01]  /*0e50*/  ULDC UR4, c[0x0][0x150] ;  /* 0x0000540000047ab9 */ /* 0x000fe20000000800 */
[----:B------:R-:W-:Y:S01]  /*0e60*/  IADD3 R11, P0, RZ, -R31, RZ ;  /* 0x8000001fff0b7210 */ /* 0x000fe20007f1e0ff */
[----:B------:R-:W-:Y:S01]  /*0e70*/  IMAD.MOV.U32 R19, RZ, RZ, R17 ;  /* 0x000000ffff137224 */ /* 0x000fe200078e0011 */
[----:B------:R-:W-:-:S03]  /*0e80*/  I2FP.F32.U32 R2, R6 ;  /* 0x0000000600027245 */ /* 0x000fc60000201000 */
[----:B------:R-:W1:Y:S01]  /*0e90*/  LDC.64 R26, c[0x0][0x640] ;  /* 0x00019000ff1a7b82 */ /* 0x000e620000000a00 */
[----:B------:R-:W-:Y:S02]  /*0ea0*/  IMAD.X R13, RZ, RZ, ~R7, P0 ;  /* 0x000000ffff0d7224 */ /* 0x000fe400000e0e07 */
[----:B------:R-:W-:Y:S01]  /*0eb0*/  FMUL R2, R2, UR4 ;  /* 0x0000000402027c20 */ /* 0x000fe20008400000 */
[----:B------:R-:W-:Y:S01]  /*0ec0*/  IMAD.WIDE.U32 R8, R11, R24, R18 ;  /* 0x000000180b087225 */ /* 0x000fe200078e0012 */
[----:B------:R-:W-:-:S03]  /*0ed0*/  ULDC UR4, c[0x0][0x154] ;  /* 0x0000550000047ab9 */ /* 0x000fc60000000800 */
[----:B------:R-:W-:Y:S01]  /*0ee0*/  IMAD R10, R13, R24, RZ ;  /* 0x000000180d0a7224 */ /* 0x000fe200078e02ff */
[----:B------:R-:W2:Y:S01]  /*0ef0*/  LDC R7, c[0x0][0x144] ;  /* 0x00005100ff077b82 */ /* 0x000ea20000000800 */
[----:B------:R-:W3:Y:S02]  /*0f00*/  F2I.U32.TRUNC.NTZ R2, R2 ;  /* 0x0000000200027305 */ /* 0x000ee4000020f000 */
[----:B------:R-:W-:-:S04]  /*0f10*/  IMAD R11, R11, R25, R10 ;  /* 0x000000190b0b7224 */ /* 0x000fc800078e020a */
[----:B------:R-:W-:Y:S01]  /*0f20*/  IMAD.IADD R9, R9, 0x1, R11 ;  /* 0x0000000109097824 */ /* 0x000fe200078e020b */
[----:B------:R-:W4:Y:S01]  /*0f30*/  LDC R22, c[0x0][0x608] ;  /* 0x00018200ff167b82 */ /* 0x000f220000000800 */
[----:B------:R-:W-:-:S03]  /*0f40*/  IMAD.MOV.U32 R11, RZ, RZ, -0x1 ;  /* 0xffffffffff0b7424 */ /* 0x000fc600078e00ff */
[--C-:B0-----:R-:W-:Y:S02]  /*0f50*/  SHF.R.U64 R20, R8, R12, R9.reuse ;  /* 0x0000000c08147219 */ /* 0x101fe40000001209 */
[----:B------:R-:W-:Y:S02]  /*0f60*/  I2FP.F32.U32 R8, R14 ;  /* 0x0000000e00087245 */ /* 0x000fe40000201000 */
[----:B------:R-:W0:Y:S01]  /*0f70*/  LDC R24, c[0x0][0x658] ;  /* 0x00019600ff187b82 */ /* 0x000e220000000800 */
[----:B-1----:R-:W-:Y:S01]  /*0f80*/  ISETP.NE.U32.AND P0, PT, R26, RZ, PT ;  /* 0x000000ff1a00720c */ /* 0x002fe20003f05070 */
[----:B---3--:R-:W-:Y:S02]  /*0f90*/  IMAD.MOV R10, RZ, RZ, -R2 ;  /* 0x000000ffff0a7224 */ /* 0x008fe400078e0a02 */
[----:B------:R-:W-:Y:S01]  /*0fa0*/  FMUL R8, R8, UR4 ;  /* 0x0000000408087c20 */ /* 0x000fe20008400000 */
[----:B------:R-:W-:Y:S02]  /*0fb0*/  SHF.R.U32.HI R9, RZ, R12, R9 ;  /* 0x0000000cff097219 */ /* 0x000fe40000011609 */
[----:B------:R-:W-:Y:S01]  /*0fc0*/  ISETP.NE.AND.EX P0, PT, R27, RZ, PT, P0 ;  /* 0x000000ff1b00720c */ /* 0x000fe20003f05300 */
[----:B------:R1:W3:Y:S01]  /*0fd0*/  F2I.U32.TRUNC.NTZ R15, R8 ;  /* 0x00000008000f7305 */ /* 0x0002e2000020f000 */
[----:B------:R-:W1:Y:S01]  /*0fe0*/  LDC R19, c[0x0][0x148] ;  /* 0x00005200ff137b82 */ /* 0x000e620000000800 */
[----:B--2---:R-:W-:-:S07]  /*0ff0*/  IMAD R2, R7, R10, R6 ;  /* 0x0000000a07027224 */ /* 0x004fce00078e0206 */
[----:B------:R-:W2:Y:S01]  /*1000*/  LDC R25, c[0x0][0x600] ;  /* 0x00018000ff197b82 */ /* 0x000ea20000000800 */
[-CC-:B----4-:R-:W-:Y:S02]  /*1010*/  SHF.R.U64 R32, R20, R22.reuse, R9.reuse ;  /* 0x0000001614207219 */ /* 0x190fe40000001209 */
[----:B------:R-:W-:Y:S01]  /*1020*/  SHF.R.U32.HI R7, RZ, R22, R9 ;  /* 0x00000016ff077219 */ /* 0x000fe20000011609 */
[----:B------:R-:W-:-:S04]  /*1030*/  IMAD.MOV.U32 R9, RZ, RZ, 0x1 ;  /* 0x00000001ff097424 */ /* 0x000fc800078e00ff */
[----:B------:R-:W4:Y:S01]  /*1040*/  LDC R28, c[0x0][0x648] ;  /* 0x00019200ff1c7b82 */ /* 0x000f220000000800 */
[-C--:B0-----:R-:W-:Y:S02]  /*1050*/  SHF.L.U32 R6, R11, R24.reuse, RZ ;  /* 0x000000180b067219 */ /* 0x081fe400000006ff */
[--C-:B------:R-:W-:Y:S02]  /*1060*/  SHF.R.U64 R22, R32, R24, R7.reuse ;  /* 0x0000001820167219 */ /* 0x100fe40000001207 */
[----:B------:R-:W-:Y:S02]  /*1070*/  LOP3.LUT R13, RZ, R6, RZ, 0x33, !PT ;  /* 0x00000006ff0d7212 */ /* 0x000fe400078e33ff */
[-C--:B------:R-:W-:Y:S01]  /*1080*/  SHF.R.U32.HI R7, RZ, R24.reuse, R7 ;  /* 0x00000018ff077219 */ /* 0x080fe20000011607 */
[----:B------:R-:W0:Y:S01]  /*1090*/  LDC R29, c[0x0][0x638] ;  /* 0x00018e00ff1d7b82 */ /* 0x000e220000000800 */
[----:B------:R-:W-:Y:S01]  /*10a0*/  SHF.L.U32 R12, R9, R24, RZ ;  /* 0x00000018090c7219 */ /* 0x000fe200000006ff */
[----:B------:R-:W-:-:S06]  /*10b0*/  IMAD.MOV.U32 R6, RZ, RZ, R22 ;  /* 0x000000ffff067224 */ /* 0x000fcc00078e0016 */
[----:B------:R-:W0:Y:S01]  /*10c0*/  LDC R30, c[0x0][0x610] ;  /* 0x00018400ff1e7b82 */ /* 0x000e220000000800 */
[----:B-1-3--:R-:W-:Y:S05]  /*10d0*/  @!P0 BRA `(.L_x_13) ;  /* 0x0000000000288947 */ /* 0x00afea0003800000 */
[----:B------:R-:W1:Y:S02]  /*10e0*/  LDC R11, c[0x0][0x64c] ;  /* 0x00019300ff0b7b82 */ /* 0x000e640000000800 */
[----:B-1----:R-:W-:-:S05]  /*10f0*/  IADD3 R11, P0, R22, R11, RZ ;  /* 0x0000000b160b7210 */ /* 0x002fca0007f1e0ff */
        /* <DEDUP_REMOVED lines=8> */
.L_x_13:
[----:B----4-:R-:W-:Y:S01]  /*1180*/  SHF.R.U64 R6, R6, R28, R7 ;  /* 0x0000001c06067219 */ /* 0x010fe20000001207 */
[----:B--2---:R-:W-:Y:S01]  /*1190*/  VIADD R7, R25, 0xffffffff ;  /* 0xffffffff19077836 */ /* 0x004fe20000000000 */
[----:B------:R-:W-:Y:S01]  /*11a0*/  LOP3.LUT R13, R32, R13, RZ, 0xc0, !PT ;  /* 0x0000000d200d7212 */ /* 0x000fe200078ec0ff */
[----:B------:R-:W-:Y:S02]  /*11b0*/  IMAD.MOV R15, RZ, RZ, -R15 ;  /* 0x000000ffff0f7224 */ /* 0x000fe400078e0a0f */
[----:B------:R-:W-:Y:S01]  /*11c0*/  IMAD.MOV R8, RZ, RZ, -R6 ;  /* 0x000000ffff087224 */ /* 0x000fe200078e0a06 */
[----:B------:R-:W-:Y:S01]  /*11d0*/  LOP3.LUT R7, R20, R7, RZ, 0xc0, !PT ;  /* 0x0000000714077212 */ /* 0x000fe200078ec0ff */
[----:B------:R-:W-:Y:S02]  /*11e0*/  IMAD R13, R12, R6, R13 ;  /* 0x000000060c0d7224 */ /* 0x000fe400078e020d */
[----:B------:R-:W-:Y:S02]  /*11f0*/  @P1 IMAD R2, R19, R15, R14 ;  /* 0x0000000f13021224 */ /* 0x000fe400078e020e */
[----:B0-----:R-:W-:-:S02]  /*1200*/  IMAD R6, R8, R29, R22 ;  /* 0x0000001d08067224 */ /* 0x001fc400078e0216 */
[----:B------:R-:W-:Y:S02]  /*1210*/  IMAD R2, R13, R30, R2 ;  /* 0x0000001e0d027224 */ /* 0x000fe400078e0202 */
[----:B------:R-:W-:Y:S02]  /*1220*/  IMAD R19, R6, R25, R7 ;  /* 0x0000001906137224 */ /* 0x000fe400078e0207 */
[----:B------:R-:W-:-:S03]  /*1230*/  IMAD.MOV.U32 R8, RZ, RZ, 0x1 ;  /* 0x00000001ff087424 */ /* 0x000fc600078e00ff */
[----:B------:R-:W-:Y:S02]  /*1240*/  SEL R22, R19, R2, !P1 ;  /* 0x0000000213167207 */ /* 0x000fe40004800000 */
[----:B------:R-:W-:Y:S01]  /*1250*/  SEL R19, R2, R19, !P1 ;  /* 0x0000001302137207 */ /* 0x000fe20004800000 */
[----:B------:R-:W-:-:S07]  /*1260*/  IMAD.MOV.U32 R2, RZ, RZ, R31 ;  /* 0x000000ffff027224 */ /* 0x000fce00078e001f */
.L_x_11:
[----:B------:R-:W-:Y:S05]  /*1270*/  @!P2 BRA `(.L_x_14) ;  /* 0x0000008c00f0a947 */ /* 0x000fea0003800000 */
[----:B------:R-:W-:-:S13]  /*1280*/  ISETP.GT.U32.AND P0, PT, R33, 0x1, PT ;  /* 0x000000012100780c */ /* 0x000fda0003f04070 */
[----:B------:R-:W-:Y:S05]  /*1290*/  @P0 EXIT ;  /* 0x000000000000094d */ /* 0x000fea0003800000 */
.L_x_15:
[----:B------:R-:W-:-:S08]  /*12a0*/  NOP ;  /* 0x0000000000007918 */ /* 0x000fd00000000000 */
[----:B------:R-:W1:Y:S02]  /*12b0*/  USETMAXREG.TRY_ALLOC.CTAPOOL UP0, 0xe8 ;  /* 0x000000e8000079c8 */ /* 0x000e640008000600 */
[----:B-1----:R-:W-:-:S13]  /*12c0*/  PLOP3.LUT P0, PT, PT, PT, UP0, 0x80, 0x0 ;  /* 0x000000000000781c */ /* 0x002fda0003f0f008 */
[----:B------:R-:W-:Y:S05]  /*12d0*/  @!P0 BRA `(.L_x_15) ;  /* 0xfffffffc00f08947 */ /* 0x000fea000383ffff */
[----:B------:R-:W-:-:S13]  /*12e0*/  LOP3.LUT P0, RZ, R8, 0xff, RZ, 0xc0, !PT ;  /* 0x000000ff08ff7812 */ /* 0x000fda000780c0ff */
[----:B------:R-:W-:Y:S05]  /*12f0*/  @!P0 EXIT ;  /* 0x000000000000894d */ /* 0x000fea0003800000 */
[----:B------:R-:W1:Y:S01]  /*1300*/  S2UR UR4, SR_CgaCtaId ;  /* 0x00000000000479c3 */ /* 0x000e620000008800 */
[----:B------:R-:W-:Y:S01]  /*1310*/  VIADD R6, R5, 0xffffffff ;  /* 0xffffffff05067836 */ /* 0x000fe20000000000 */
[----:B------:R-:W-:Y:S01]  /*1320*/  SHF.R.S32.HI R0, RZ, 0x1f, R3 ;  /* 0x0000001fff007819 */ /* 0x000fe20000011403 */
[----:B------:R-:W-:Y:S01]  /*1330*/  UMOV UR41, 0x400 ;  /* 0x0000040000297882 */ /* 0x000fe20000000000 */
[----:B------:R-:W-:Y:S01]  /*1340*/  UISETP.LT.AND UP0, UPT, UR40, 0x1, UPT ;  /* 0x000000012800788c */ /* 0x000fe2000bf01270 */
[----:B------:R-:W-:Y:S01]  /*1350*/  LOP3.LUT R172, R16, 0x1, RZ, 0xfc, !PT ;  /* 0x0000000110ac7812 */ /* 0x000fe200078efcff */
[----:B------:R-:W-:Y:S01]  /*1360*/  USHF.L.U32 UR44, UR40, 0x1, URZ ;  /* 0x00000001282c7899 */ /* 0x000fe2000800063f */
[----:B------:R-:W-:Y:S01]  /*1370*/  R2UR UR42, R6 ;  /* 0x00000000062a72ca */ /* 0x000fe200000e0000 */
[----:B------:R-:W-:Y:S01]  /*1380*/  USEL UR43, UR40, 0x1, UP0 ;  /* 0x00000001282b7887 */ /* 0x000fe20008000000 */
[CC--:B------:R-:W-:Y:S02]  /*1390*/  LEA.HI R4, R0.reuse, R3.reuse, RZ, 0x2 ;  /* 0x0000000300047211 */ /* 0x0c0fe400078f10ff */
[----:B------:R-:W-:Y:S01]  /*13a0*/  LEA.HI R0, R0, R3, RZ, 0x5 ;  /* 0x0000000300007211 */ /* 0x000fe200078f28ff */
[----:B------:R-:W-:Y:S01]  /*13b0*/  UIADD3 UR43, -UR43, UR40, URZ ;  /* 0x000000282b2b7290 */ /* 0x000fe2000fffe13f */
[----:B------:R-:W-:-:S02]  /*13c0*/  SHF.R.S32.HI R154, RZ, 0x2, R4 ;  /* 0x00000002ff9a7819 */ /* 0x000fc40000011404 */
[----:B------:R-:W-:Y:S02]  /*13d0*/  SHF.R.S32.HI R5, RZ, 0x1f, R4 ;  /* 0x0000001fff057819 */ /* 0x000fe40000011404 */
[----:B------:R-:W-:Y:S02]  /*13e0*/  LOP3.LUT R156, R4, 0xfffffffc, RZ, 0xc0, !PT ;  /* 0xfffffffc049c7812 */ /* 0x000fe400078ec0ff */
[----:B------:R-:W-:Y:S01]  /*13f0*/  LEA.HI R5, R5, R154, RZ, 0x3 ;  /* 0x0000009a05057211 */ /* 0x000fe200078f18ff */
[----:B------:R-:W-:Y:S01]  /*1400*/  USHF.L.U32 UR42, UR42, 0x3, URZ ;  /* 0x000000032a2a7899 */ /* 0x000fe2000800063f */
[----:B------:R-:W-:Y:S01]  /*1410*/  ISETP.NE.AND P0, PT, R6, RZ, PT ;  /* 0x000000ff0600720c */ /* 0x000fe20003f05270 */
[----:B------:R-:W-:Y:S01]  /*1420*/  IMAD.IADD R156, R3, 0x1, -R156 ;  /* 0x00000001039c7824 */ /* 0x000fe200078e0a9c */
[----:B------:R-:W-:Y:S01]  /*1430*/  LOP3.LUT R5, R5, 0xfffffff8, RZ, 0xc0, !PT ;  /* 0xfffffff805057812 */ /* 0x000fe200078ec0ff */
[----:B-1----:R-:W-:Y:S01]  /*1440*/  ULEA UR41, UR4, UR41, 0x18 ;  /* 0x0000002904297291 */ /* 0x002fe2000f8ec03f */
[----:B------:R-:W-:Y:S01]  /*1450*/  SEL R173, RZ, 0x1, P0 ;  /* 0x00000001ffad7807 */ /* 0x000fe20000000000 */
[----:B------:R-:W-:Y:S01]  /*1460*/  IMAD.U32 R158, RZ, RZ, UR42 ;  /* 0x0000002aff9e7e24 */ /* 0x000fe2000f8e00ff */
[----:B------:R-:W-:Y:S01]  /*1470*/  ULDC UR4, c[0x0][0x284] ;  /* 0x0000a10000047ab9 */ /* 0x000fe20000000800 */
[----:B------:R-:W-:Y:S01]  /*1480*/  IMAD.IADD R154, R154, 0x1, -R5 ;  /* 0x000000019a9a7824 */ /* 0x000fe200078e0a05 */
[----:B------:R-:W-:Y:S01]  /*1490*/  UIADD3 UR45, UR41, 0xc0, URZ ;  /* 0x000000c0292d7890 */ /* 0x000fe2000fffe03f */
[----:B------:R-:W-:-:S02]  /*14a0*/  SHF.R.S32.HI R5, RZ, 0x5, R0 ;  /* 0x00000005ff057819 */ /* 0x000fc40000011400 */
[C---:B------:R-:W-:Y:S02]  /*14b0*/  LOP3.LUT R160, R158.reuse, 0x8, RZ, 0xc0, !PT ;  /* 0x000000089ea07812 */ /* 0x040fe400078ec0ff */
[--C-:B------:R-:W-:Y:S01]  /*14c0*/  SHF.R.S32.HI R155, RZ, 0x1f, R154.reuse ;  /* 0x0000001fff9b7819 */ /* 0x100fe2000001149a */
[C-C-:B------:R-:W-:Y:S01]  /*14d0*/  IMAD R161, R5.reuse, -0x10, -R154.reuse ;  /* 0xfffffff005a17824 */ /* 0x140fe200078e0a9a */
[----:B------:R-:W-:Y:S01]  /*14e0*/  LOP3.LUT R158, R158, 0x8, RZ, 0xc, !PT ;  /* 0x000000089e9e7812 */ /* 0x000fe200078e0cff */
[----:B------:R-:W-:Y:S01]  /*14f0*/  IMAD.U32 R157, RZ, RZ, UR45 ;  /* 0x0000002dff9d7e24 */ /* 0x000fe2000f8e00ff */
[----:B------:R-:W-:Y:S01]  /*1500*/  LOP3.LUT R160, R160, 0x18, RZ, 0x3c, !PT ;  /* 0x00000018a0a07812 */ /* 0x000fe200078e3cff */
[----:B------:R-:W-:-:S04]  /*1510*/  IMAD.WIDE R154, R5, 0x10, R154 ;  /* 0x00000010059a7825 */ /* 0x000fc800078e029a */
[----:B------:R-:W-:Y:S02]  /*1520*/  VIADD R159, R157, UR42 ;  /* 0x0000002a9d9f7c36 */ /* 0x000fe40008000000 */
[----:B------:R-:W-:-:S07]  /*1530*/  VIADD R161, R161, UR4 ;  /* 0x00000004a1a17c36 */ /* 0x000fce0008000000 */
.L_x_291:
[----:B------:R-:W-:Y:S01]  /*1540*/  SHF.L.U32 R0, R173, 0x1f, RZ ;  /* 0x0000001fad007819 */ /* 0x000fe200000006ff */
[----:B------:R-:W-:Y:S02]  /*1550*/  ULDC UR4, c[0x0][0x28c] ;  /* 0x0000a30000047ab9 */ /* 0x000fe40000000800 */
[----:B------:R-:W-:Y:S01]  /*1560*/  ISETP.LT.AND P1, PT, RZ, UR4, PT ;  /* 0x00000004ff007c0c */ /* 0x000fe2000bf21270 */
[----:B------:R-:W1:Y:S02]  /*1570*/  SYNCS.PHASECHK.TRANS64.TRYWAIT P0, [R157+UR42], R0 ;  /* 0x000000009d0075a7 */ /* 0x000e64000800016a */
[----:B-1-34-:R-:W-:Y:S10]  /*1580*/  @!P0 BRA `(.L_x_16) ;  /* 0x000000a000208947 */ /* 0x01aff40003800000 */
.L_x_320:
[----:B------:R-:W-:Y:S05]  /*1590*/  @P1 BRA `(.L_x_17) ;  /* 0x0000000000401947 */ /* 0x000fea0003800000 */
[----:B-1----:R-:W-:Y:S01]  /*15a0*/  MOV R0, 0x0 ;  /* 0x0000000000007802 */ /* 0x002fe20000000f00 */
[----:B------:R-:W-:Y:S01]  /*15b0*/  ULDC.64 UR4, c[0x4][0x68] ;  /* 0x01001a0000047ab9 */ /* 0x000fe20000000a00 */
[----:B------:R-:W-:Y:S01]  /*15c0*/  ULDC.64 UR6, c[0x4][0x8] ;  /* 0x0100020000067ab9 */ /* 0x000fe20000000a00 */
[----:B------:R-:W-:Y:S01]  /*15d0*/  IMAD.U32 R4, RZ, RZ, UR4 ;  /* 0x00000004ff047e24 */ /* 0x000fe2000f8e00ff */
[----:B------:R1:W2:Y:S01]  /*15e0*/  LDC.64 R14, c[0x4][R0] ;  /* 0x01000000000e7b82 */ /* 0x0002a20000000a00 */
[----:B------:R-:W-:Y:S01]  /*15f0*/  IMAD.U32 R5, RZ, RZ, UR5 ;  /* 0x00000005ff057e24 */ /* 0x000fe2000f8e00ff */
[----:B------:R-:W-:Y:S01]  /*1600*/  ULDC.64 UR4, c[0x4][0x70] ;  /* 0x01001c0000047ab9 */ /* 0x000fe20000000a00 */
[----:B------:R-:W-:Y:S02]  /*1610*/  IMAD.U32 R10, RZ, RZ, UR6 ;  /* 0x00000006ff0a7e24 */ /* 0x000fe4000f8e00ff */
[----:B------:R-:W-:Y:S02]  /*1620*/  IMAD.U32 R6, RZ, RZ, UR4 ;  /* 0x00000004ff067e24 */ /* 0x000fe4000f8e00ff */
[----:B------:R-:W-:-:S02]  /*1630*/  IMAD.U32 R7, RZ, RZ, UR5 ;  /* 0x00000005ff077e24 */ /* 0x000fc4000f8e00ff */
[----:B------:R-:W-:Y:S02]  /*1640*/  IMAD.U32 R11, RZ, RZ, UR7 ;  /* 0x00000007ff0b7e24 */ /* 0x000fe4000f8e00ff */
[----:B------:R-:W-:Y:S02]  /*1650*/  IMAD.MOV.U32 R8, RZ, RZ, 0x1e1 ;  /* 0x000001e1ff087424 */ /* 0x000fe400078e00ff */
[----:B0-----:R-:W-:Y:S02]  /*1660*/  IMAD.MOV.U32 R12, RZ, RZ, 0x1 ;  /* 0x00000001ff0c7424 */ /* 0x001fe400078e00ff */
[----:B-1----:R-:W-:-:S07]  /*1670*/  IMAD.MOV.U32 R13, RZ, RZ, RZ ;  /* 0x000000ffff0d7224 */ /* 0x002fce00078e00ff */
[----:B------:R-:W-:-:S07]  /*1680*/  LEPC R20, `(.L_x_17) ;  /* 0x000000001014794e */ /* 0x000fce0000000000 */
[----:B--2--5:R-:W-:Y:S05]  /*1690*/  CALL.ABS.NOINC R14 ;  /* 0x000000000e007343 */ /* 0x024fea0003c00000 */
.L_x_17:
[----:B------:R-:W-:-:S13]  /*16a0*/  ISETP.NE.AND P0, PT, R172, 0x3, PT ;  /* 0x00000003ac00780c */ /* 0x000fda0003f05270 */
[----:B------:R-:W-:Y:S05]  /*16b0*/  @!P0 BRA `(.L_x_18) ;  /* 0x0000000000048947 */ /* 0x000fea0003800000 */
[----:B------:R-:W-:Y:S01]  /*16c0*/  BPT.TRAP 0x1 ;  /* 0x000000040000795c */ /* 0x000fe20000300000 */
.L_x_18:
[----:B------:R-:W-:Y:S02]  /*16d0*/  IMAD.U32 R3, RZ, RZ, UR39 ;  /* 0x00000027ff037e24 */ /* 0x000fe4000f8e00ff */
[----:B-1----:R-:W-:-:S03]  /*16e0*/  IMAD.U32 R0, RZ, RZ, UR38 ;  /* 0x00000026ff007e24 */ /* 0x002fc6000f8e00ff */
[----:B------:R-:W-:Y:S02]  /*16f0*/  LEA R3, R3, UR41, 0x3 ;  /* 0x0000002903037c11 */ /* 0x000fe4000f8e18ff */
[----:B------:R-:W-:-:S04]  /*1700*/  SHF.L.U32 R0, R0, 0x1f, RZ ;  /* 0x0000001f00007819 */ /* 0x000fc800000006ff */
[----:B------:R1:W2:Y:S01]  /*1710*/  SYNCS.PHASECHK.TRANS64.TRYWAIT P1, [R3+URZ], R0 ;  /* 0x00000000030075a7 */ /* 0x0002a2000802017f */
[----:B------:R-:W-:Y:S05]  /*1720*/  @!P0 BRA `(.L_x_19) ;  /* 0x0000000000048947 */ /* 0x000fea0003800000 */
[----:B------:R-:W-:Y:S01]  /*1730*/  BPT.TRAP 0x1 ;  /* 0x000000040000795c */ /* 0x000fe20000300000 */
.L_x_19:
[----:B------:R-:W-:-:S05]  /*1740*/  IMAD.U32 R4, RZ, RZ, UR43 ;  /* 0x0000002bff047e24 */ /* 0x000fca000f8e00ff */
[----:B------:R-:W-:Y:S01]  /*1750*/  ISETP.GE.AND P2, PT, R4, 0x1, PT ;  /* 0x000000010400780c */ /* 0x000fe20003f46270 */
[----:B--2---:R-:W-:-:S12]  /*1760*/  @P1 BRA `(.L_x_20) ;  /* 0x0000000000081947 */ /* 0x004fd80003800000 */
[----:B------:R-:W2:Y:S02]  /*1770*/  SYNCS.PHASECHK.TRANS64.TRYWAIT P1, [R3+URZ], R0 ;  /* 0x00000000030075a7 */ /* 0x000ea4000802017f */
[----:B--2---:R-:W-:Y:S05]  /*1780*/  @!P1 BRA `(.L_x_21) ;  /* 0x0000009c00b49947 */ /* 0x004fea0003800000 */
.L_x_20:
[----:B------:R-:W-:Y:S05]  /*1790*/  WARPSYNC.ALL ;  /* 0x0000000000007948 */ /* 0x000fea0003800000 */
[----:B------:R-:W-:Y:S01]  /*17a0*/  UIADD3 UR5, UR41, 0xb180, URZ ;  /* 0x0000b18029057890 */ /* 0x000fe2000fffe03f */
[----:B------:R-:W-:Y:S01]  /*17b0*/  WARPGROUP.ARRIVE ;  /* 0x00000000000079c5 */ /* 0x000fe20000000000 */
[----:B------:R-:W-:Y:S02]  /*17c0*/  UIADD3 UR4, UR41, 0x180, URZ ;  /* 0x0000018029047890 */ /* 0x000fe4000fffe03f */
[----:B------:R-:W-:Y:S02]  /*17d0*/  USHF.R.U32.HI UR5, URZ, 0x4, UR5 ;  /* 0x000000043f057899 */ /* 0x000fe40008011605 */
[----:B------:R-:W-:-:S02]  /*17e0*/  USHF.R.U32.HI UR4, URZ, 0x4, UR4 ;  /* 0x000000043f047899 */ /* 0x000fc40008011604 */
[----:B------:R-:W-:Y:S02]  /*17f0*/  ULOP3.LUT UR5, UR5, 0x3fff, URZ, 0xc0, !UPT ;  /* 0x00003fff05057892 */ /* 0x000fe4000f8ec03f */
[----:B------:R-:W-:Y:S02]  /*1800*/  ULOP3.LUT UR8, UR4, 0x3fff, URZ, 0xc0, !UPT ;  /* 0x00003fff04087892 */ /* 0x000fe4000f8ec03f */
[----:B------:R-:W-:Y:S02]  /*1810*/  ULOP3.LUT UR11, UR5, 0x10000, URZ, 0xfc, !UPT ;  /* 0x00010000050b7892 */ /* 0x000fe4000f8efc3f */
[----:B------:R-:W-:Y:S02]  /*1820*/  ULEA UR4, UR39, UR8, 0x8 ;  /* 0x0000000827047291 */ /* 0x000fe4000f8e403f */
[----:B------:R-:W-:Y:S01]  /*1830*/  ULEA UR6, UR39, UR11, 0xa ;  /* 0x0000000b27067291 */ /* 0x000fe2000f8e503f */
[----:B------:R-:W-:Y:S01]  /*1840*/  UMOV UR5, 0x40000040 ;  /* 0x4000004000057882 */ /* 0x000fe20000000000 */
[----:B------:R-:W-:-:S07]  /*1850*/  UMOV UR7, 0x80000020 ;  /* 0x8000002000077882 */ /* 0x000fce0000000000 */
[----:B------:R-:W-:Y:S01]  /*1860*/  HGMMA.64x256x16.F32.BF16 R24, gdesc[UR4].tnspA, RZ, !UPT, gsb0 ;  /* 0x23e00000041879f0 */ /* 0x000fe2000c0018ff */
[----:B------:R-:W-:Y:S02]  /*1870*/  UIADD3 UR4, UR4, 0x80, URZ ;  /* 0x0000008004047890 */ /* 0x000fe4000fffe03f */
[----:B------:R-:W-:Y:S01]  /*1880*/  UIADD3 UR6, UR6, 0x2, URZ ;  /* 0x0000000206067890 */ /* 0x000fe2000fffe03f */
[----:B------:R-:W-:Y:S01]  /*1890*/  UMOV UR5, 0x40000040 ;  /* 0x4000004000057882 */ /* 0x000fe20000000000 */
[----:B------:R-:W-:Y:S01]  /*18a0*/  UMOV UR7, 0x80000020 ;  /* 0x8000002000077882 */ /* 0x000fe20000000000 */
[----:B------:R-:W-:Y:S02]  /*18b0*/  WARPGROUP.DEPBAR.LE gsb0, 0x0 ;  /* 0x00008000000079c5 */ /* 0x000fe40000010000 */
[----:B------:R-:W-:-:S15]  /*18c0*/  WARPGROUP.ARRIVE ;  /* 0x00000000000079c5 */ /* 0x000fde0000000000 */
[----:B------:R-:W-:-:S05]  /*18d0*/  NOP ;  /* 0x0000000000007918 */ /* 0x000fca0000000000 */
[----:B------:R-:W-:Y:S03]  /*18e0*/  HGMMA.64x256x16.F32.BF16 R24, gdesc[UR4].tnspA, R24, gsb0 ;  /* 0x23e00000041879f0 */ /* 0x000fe60008001818 */
[----:B------:R-:W-:Y:S02]  /*18f0*/  WARPGROUP.DEPBAR.LE gsb0, 0x0 ;  /* 0x00008000000079c5 */ /* 0x000fe40000010000 */
[----:B------:R-:W-:Y:S05]  /*1900*/  @!P2 BRA `(.L_x_22) ;  /* 0x0000000000d4a947 */ /* 0x000fea0003800000 */
[----:B------:R-:W-:Y:S01]  /*1910*/  UIADD3 UR4, UR39, 0x1, URZ ;  /* 0x0000000127047890 */ /* 0x000fe2000fffe03f */
[----:B-12---:R-:W-:Y:S01]  /*1920*/  IMAD.U32 R0, RZ, RZ, UR43 ;  /* 0x0000002bff007e24 */ /* 0x006fe2000f8e00ff */
[----:B------:R-:W-:Y:S02]  /*1930*/  UMOV UR10, UR39 ;  /* 0x00000027000a7c82 */ /* 0x000fe40008000000 */
[----:B------:R-:W-:-:S04]  /*1940*/  UISETP.NE.AND UP0, UPT, UR4, 0xb, UPT ;  /* 0x0000000b0400788c */ /* 0x000fc8000bf05270 */
[----:B------:R-:W-:Y:S02]  /*1950*/  USEL UR5, URZ, 0x1, UP0 ;  /* 0x000000013f057887 */ /* 0x000fe40008000000 */
[----:B------:R-:W-:Y:S02]  /*1960*/  USEL UR9, UR4, URZ, UP0 ;  /* 0x0000003f04097287 */ /* 0x000fe40008000000 */
[----:B------:R-:W-:-:S06]  /*1970*/  ULOP3.LUT UR5, UR38, UR5, URZ, 0x3c, !UPT ;  /* 0x0000000526057292 */ /* 0x000fcc000f8e3c3f */
[----:B------:R-:W-:-:S07]  /*1980*/  IMAD.U32 R5, RZ, RZ, UR5 ;  /* 0x00000005ff057e24 */ /* 0x000fce000f8e00ff */
.L_x_29:
[----:B-12---:R-:W-:Y:S05]  /*1990*/  @!P0 BRA `(.L_x_23) ;  /* 0x0000000000048947 */ /* 0x006fea0003800000 */
[----:B------:R-:W-:Y:S01]  /*19a0*/  BPT.TRAP 0x1 ;  /* 0x000000040000795c */ /* 0x000fe20000300000 */
.L_x_23:
[----:B------:R-:W-:Y:S01]  /*19b0*/  ULEA UR4, UR9, UR41, 0x3 ;  /* 0x0000002909047291 */ /* 0x000fe2000f8e183f */
[----:B------:R-:W-:-:S08]  /*19c0*/  SHF.L.U32 R3, R5, 0x1f, RZ ;  /* 0x0000001f05037819 */ /* 0x000fd000000006ff */
[----:B------:R1:W2:Y:S01]  /*19d0*/  SYNCS.PHASECHK.TRANS64.TRYWAIT P1, [UR4], R3 ;  /* 0x00000003ff0075a7 */ /* 0x0002a20008020144 */
[----:B------:R-:W-:Y:S05]  /*19e0*/  @!P0 BRA `(.L_x_24) ;  /* 0x0000000000048947 */ /* 0x000fea0003800000 */
[----:B------:R-:W-:Y:S01]  /*19f0*/  BPT.TRAP 0x1 ;  /* 0x000000040000795c */ /* 0x000fe20000300000 */
.L_x_24:
[----:B--2---:R-:W-:Y:S05]  /*1a00*/  @P1 BRA `(.L_x_25) ;  /* 0x0000000000081947 */ /* 0x004fea0003800000 */
[----:B------:R-:W2:Y:S02]  /*1a10*/  SYNCS.PHASECHK.TRANS64.TRYWAIT P1, [UR4], R3 ;  /* 0x00000003ff0075a7 */ /* 0x000ea40008020144 */
[----:B--2---:R-:W-:Y:S05]  /*1a20*/  @!P1 BRA `(.L_x_26) ;  /* 0x0000009c00209947 */ /* 0x004fea0003800000 */
.L_x_25:
[----:B------:R-:W-:Y:S01]  /*1a30*/  ULEA UR4, UR9, UR8, 0x8 ;  /* 0x0000000809047291 */ /* 0x000fe2000f8e403f */
[----:B------:R-:W-:Y:S01]  /*1a40*/  WARPGROUP.ARRIVE ;  /* 0x00000000000079c5 */ /* 0x000fe20000000000 */
[----:B------:R-:W-:Y:S01]  /*1a50*/  ULEA UR6, UR9, UR11, 0xa ;  /* 0x0000000b09067291 */ /* 0x000fe2000f8e503f */
[----:B------:R-:W-:Y:S01]  /*1a60*/  UMOV UR5, 0x40000040 ;  /* 0x4000004000057882 */ /* 0x000fe20000000000 */
[----:B------:R-:W-:-:S07]  /*1a70*/  UMOV UR7, 0x80000020 ;  /* 0x8000002000077882 */ /* 0x000fce0000000000 */
[----:B------:R-:W-:Y:S01]  /*1a80*/  HGMMA.64x256x16.F32.BF16 R24, gdesc[UR4].tnspA, R24, gsb0 ;  /* 0x23e00000041879f0 */ /* 0x000fe20008001818 */
        /* <DEDUP_REMOVED lines=10> */
[----:B------:R-:W-:Y:S01]  /*1b30*/  BPT.TRAP 0x1 ;  /* 0x000000040000795c */ /* 0x000fe20000300000 */
.L_x_27:
[----:B------:R-:W-:Y:S01]  /*1b40*/  ULEA UR4, UR10, UR41, 0x3 ;  /* 0x000000290a047291 */ /* 0x000fe2000f8e183f */
[----:B------:R-:W-:-:S03]  /*1b50*/  ISETP.GT.U32.AND P1, PT, R16, 0x1, PT ;  /* 0x000000011000780c */ /* 0x000fc60003f24070 */
[----:B------:R-:W-:-:S04]  /*1b60*/  UIADD3 UR4, UR4, 0x58, URZ ;  /* 0x0000005804047890 */ /* 0x000fc8000fffe03f */
[----:B------:R-:W-:-:S09]  /*1b70*/  UPRMT UR4, URZ, 0x654, UR4 ;  /* 0x000006543f047896 */ /* 0x000fd20008000004 */
[----:B------:R-:W-:Y:S01]  /*1b80*/  SYNCS.ARRIVE.TRANS64.RED.A1T0 RZ, [UR4], RZ ;  /* 0x000000ffffff79a7 */ /* 0x000fe20008100404 */
[----:B------:R-:W-:Y:S05]  /*1b90*/  @P1 BRA `(.L_x_28) ;  /* 0x0000000000041947 */ /* 0x000fea0003800000 */
[----:B------:R-:W-:Y:S01]  /*1ba0*/  BPT.TRAP 0x1 ;  /* 0x000000040000795c */ /* 0x000fe20000300000 */
.L_x_28:
[----:B------:R-:W-:Y:S01]  /*1bb0*/  UIADD3 UR9, UR9, 0x1, URZ ;  /* 0x0000000109097890 */ /* 0x000fe2000fffe03f */
[C---:B------:R-:W-:Y:S01]  /*1bc0*/  ISETP.GT.AND P1, PT, R0.reuse, 0x1, PT ;  /* 0x000000010000780c */ /* 0x040fe20003f24270 */
[----:B------:R-:W-:Y:S01]  /*1bd0*/  UIADD3 UR10, UR10, 0x1, URZ ;  /* 0x000000010a0a7890 */ /* 0x000fe2000fffe03f */
[----:B------:R-:W-:Y:S01]  /*1be0*/  VIADD R0, R0, 0xffffffff ;  /* 0xffffffff00007836 */ /* 0x000fe20000000000 */
[----:B------:R-:W-:Y:S02]  /*1bf0*/  UISETP.NE.AND UP0, UPT, UR9, 0xb, UPT ;  /* 0x0000000b0900788c */ /* 0x000fe4000bf05270 */
[----:B------:R-:W-:Y:S02]  /*1c00*/  UISETP.NE.AND UP1, UPT, UR10, 0xb, UPT ;  /* 0x0000000b0a00788c */ /* 0x000fe4000bf25270 */
[----:B------:R-:W-:Y:S02]  /*1c10*/  USEL UR4, URZ, 0x1, UP0 ;  /* 0x000000013f047887 */ /* 0x000fe40008000000 */
[----:B------:R-:W-:-:S02]  /*1c20*/  USEL UR9, UR9, URZ, UP0 ;  /* 0x0000003f09097287 */ /* 0x000fc40008000000 */
[----:B------:R-:W-:Y:S02]  /*1c30*/  USEL UR10, UR10, URZ, UP1 ;  /* 0x0000003f0a0a7287 */ /* 0x000fe40008800000 */
[----:B------:R-:W-:Y:S01]  /*1c40*/  LOP3.LUT R5, R5, UR4, RZ, 0x3c, !PT ;  /* 0x0000000405057c12 */ /* 0x000fe2000f8e3cff */
[----:B------:R-:W-:Y:S09]  /*1c50*/  @P1 BRA `(.L_x_29) ;  /* 0xfffffffc004c1947 */ /* 0x000ff2000383ffff */
.L_x_22:
[----:B-12---:R-:W1:Y:S01]  /*1c60*/  LDC R0, c[0x0][0x28c] ;  /* 0x0000a300ff007b82 */ /* 0x006e620000000800 */
[----:B------:R2:W-:Y:S01]  /*1c70*/  SYNCS.ARRIVE.TRANS64.A1T0 RZ, [R158+UR45], RZ ;  /* 0x000000ff9eff79a7 */ /* 0x0005e2000810002d */
[----:B-1----:R-:W-:-:S13]  /*1c80*/  ISETP.GE.AND P1, PT, R0, 0x1, PT ;  /* 0x000000010000780c */ /* 0x002fda0003f26270 */
[----:B--2---:R-:W-:Y:S05]  /*1c90*/  @!P1 BRA `(.L_x_30) ;  /* 0x0000000000349947 */ /* 0x004fea0003800000 */
[----:B------:R-:W-:Y:S05]  /*1ca0*/  @!P0 BRA `(.L_x_31) ;  /* 0x0000000000048947 */ /* 0x000fea0003800000 */
[----:B------:R-:W-:Y:S01]  /*1cb0*/  BPT.TRAP 0x1 ;  /* 0x000000040000795c */ /* 0x000fe20000300000 */
.L_x_31:
[----:B------:R-:W-:Y:S01]  /*1cc0*/  UIADD3 UR6, UR43, UR39, URZ ;  /* 0x000000272b067290 */ /* 0x000fe2000fffe03f */
[----:B------:R-:W-:-:S03]  /*1cd0*/  ISETP.GT.U32.AND P0, PT, R16, 0x1, PT ;  /* 0x000000011000780c */ /* 0x000fc60003f04070 */
[----:B------:R-:W-:-:S04]  /*1ce0*/  UIMAD.WIDE.U32 UR4, UR6, -0x45d1745d, URZ ;  /* 0xba2e8ba3060478a5 */ /* 0x000fc8000f8e003f */
[----:B------:R-:W-:-:S04]  /*1cf0*/  USHF.R.U32.HI UR4, URZ, 0x3, UR5 ;  /* 0x000000033f047899 */ /* 0x000fc80008011605 */
[----:B------:R-:W-:-:S04]  /*1d00*/  UIMAD UR6, UR4, -0xb, UR6 ;  /* 0xfffffff5040678a4 */ /* 0x000fc8000f8e0206 */
[----:B------:R-:W-:-:S04]  /*1d10*/  ULEA UR6, UR6, UR41, 0x3 ;  /* 0x0000002906067291 */ /* 0x000fc8000f8e183f */
[----:B------:R-:W-:-:S04]  /*1d20*/  UIADD3 UR6, UR6, 0x58, URZ ;  /* 0x0000005806067890 */ /* 0x000fc8000fffe03f */
[----:B------:R-:W-:-:S09]  /*1d30*/  UPRMT UR6, URZ, 0x654, UR6 ;  /* 0x000006543f067896 */ /* 0x000fd20008000006 */
[----:B------:R-:W-:Y:S01]  /*1d40*/  SYNCS.ARRIVE.TRANS64.RED.A1T0 RZ, [UR6], RZ ;  /* 0x000000ffffff79a7 */ /* 0x000fe20008100406 */
[----:B------:R-:W-:Y:S05]  /*1d50*/  @P0 BRA `(.L_x_30) ;  /* 0x0000000000040947 */ /* 0x000fea0003800000 */
[----:B------:R-:W-:Y:S01]  /*1d60*/  BPT.TRAP 0x1 ;  /* 0x000000040000795c */ /* 0x000fe20000300000 */
.L_x_30:
[----:B------:R-:W-:Y:S01]  /*1d70*/  SHF.L.U32 R0, R173, 0x1f, RZ ;  /* 0x0000001fad007819 */ /* 0x000fe200000006ff */
[----:B------:R-:W-:Y:S01]  /*1d80*/  UIADD3 UR39, UR44, UR39, URZ ;  /* 0x000000272c277290 */ /* 0x000fe2000fffe03f */
[----:B------:R-:W1:Y:S01]  /*1d90*/  LDC R15, c[0x0][0x288] ;  /* 0x0000a200ff0f7b82 */ /* 0x000e620000000800 */
[----:B------:R-:W-:Y:S01]  /*1da0*/  UISETP.GE.U32.AND UP1, UPT, UR44, 0xb, UPT ;  /* 0x0000000b2c00788c */ /* 0x000fe2000bf26070 */
[----:B------:R-:W-:Y:S01]  /*1db0*/  IMAD.SHL.U32 R8, R156, 0x2, RZ ;  /* 0x000000029c087824 */ /* 0x000fe200078e00ff */
[----:B------:R-:W-:Y:S02]  /*1dc0*/  UISETP.GT.U32.AND UP0, UPT, UR39, 0xa, UPT ;  /* 0x0000000a2700788c */ /* 0x000fe4000bf04070 */
[----:B------:R-:W-:Y:S02]  /*1dd0*/  UIMAD.WIDE.U32 UR4, UR39, -0x45d1745d, URZ ;  /* 0xba2e8ba3270478a5 */ /* 0x000fe4000f8e003f */
[----:B------:R-:W-:Y:S01]  /*1de0*/  UISETP.LT.U32.AND UP0, UPT, UR44, 0xb, UP0 ;  /* 0x0000000b2c00788c */ /* 0x000fe20008701070 */
[----:B------:R-:W2:Y:S01]  /*1df0*/  SYNCS.PHASECHK.TRANS64.TRYWAIT P0, [R157+UR42+0x10], R0 ;  /* 0x000010009d0075a7 */ /* 0x000ea2000800016a */
[----:B------:R-:W-:Y:S01]  /*1e00*/  USHF.R.U32.HI UR4, URZ, 0x3, UR5 ;  /* 0x000000033f047899 */ /* 0x000fe20008011605 */
[----:B------:R-:W-:Y:S01]  /*1e10*/  SHF.R.S32.HI R9, RZ, 0x1f, R8 ;  /* 0x0000001fff097819 */ /* 0x000fe20000011408 */
[----:B------:R-:W-:-:S02]  /*1e20*/  USEL UR6, URZ, 0x1, !UP0 ;  /* 0x000000013f067887 */ /* 0x000fc4000c000000 */
[----:B------:R-:W-:Y:S02]  /*1e30*/  UIMAD UR39, UR4, -0xb, UR39 ;  /* 0xfffffff5042778a4 */ /* 0x000fe4000f8e0227 */
[----:B------:R-:W-:-:S04]  /*1e40*/  ULOP3.LUT UR38, UR38, UR6, URZ, 0x3c, !UPT ;  /* 0x0000000626267292 */ /* 0x000fc8000f8e3c3f */
[----:B------:R-:W-:Y:S01]  /*1e50*/  @UP1 ULOP3.LUT UR38, UR38, 0x1, UR4, 0x78, !UPT ;  /* 0x0000000126261892 */ /* 0x000fe2000f8e7804 */
[----:B-12---:R-:W-:Y:S11]  /*1e60*/  @!P0 BRA `(.L_x_32) ;  /* 0x0000009800288947 */ /* 0x006ff60003800000 */
.L_x_321:
[----:B------:R-:W-:Y:S01]  /*1e70*/  IMAD.SHL.U32 R14, R19, 0x40, RZ ;  /* 0x00000040130e7824 */ /* 0x000fe200078e00ff */
[----:B------:R-:W-:Y:S01]  /*1e80*/  ULDC UR6, c[0x0][0x284] ;  /* 0x0000a10000067ab9 */ /* 0x000fe20000000800 */
[----:B0-----:R-:W-:Y:S01]  /*1e90*/  IMAD.SHL.U32 R12, R22, 0x100, RZ ;  /* 0x00000100160c7824 */ /* 0x001fe200078e00ff */
[----:B------:R-:W-:Y:S01]  /*1ea0*/  SHF.R.S32.HI R165, RZ, 0x1f, R2 ;  /* 0x0000001fffa57819 */ /* 0x000fe20000011402 */
[----:B------:R-:W-:Y:S01]  /*1eb0*/  ULDC.64 UR4, c[0x0][0x5d0] ;  /* 0x0001740000047ab9 */ /* 0x000fe20000000a00 */
[----:B------:R-:W-:Y:S01]  /*1ec0*/  ISETP.GE.AND P0, PT, R14, UR6, PT ;  /* 0x000000060e007c0c */ /* 0x000fe2000bf06270 */
[----:B------:R-:W-:Y:S01]  /*1ed0*/  IMAD.WIDE.U32 R4, R2, UR4, R8 ;  /* 0x0000000402047c25 */ /* 0x000fe2000f8e0008 */
[----:B------:R-:W-:Y:S02]  /*1ee0*/  SHF.R.S32.HI R13, RZ, 0x1f, R12 ;  /* 0x0000001fff0d7819 */ /* 0x000fe4000001140c */
[C---:B------:R-:W-:Y:S01]  /*1ef0*/  ISETP.GE.OR P0, PT, R12.reuse, R15, P0 ;  /* 0x0000000f0c00720c */ /* 0x040fe20000706670 */
[----:B------:R-:W-:Y:S01]  /*1f00*/  IMAD R3, R165, UR4, RZ ;  /* 0x00000004a5037c24 */ /* 0x000fe2000f8e02ff */
[----:B------:R-:W-:-:S03]  /*1f10*/  IADD3 R6, P1, R12, R4, RZ ;  /* 0x000000040c067210 */ /* 0x000fc60007f3e0ff */
[----:B------:R-:W-:-:S05]  /*1f20*/  IMAD R3, R2, UR5, R3 ;  /* 0x0000000502037c24 */ /* 0x000fca000f8e0203 */
[----:B------:R-:W-:-:S03]  /*1f30*/  IADD3.X R7, R13, R5, R3, P1, !PT ;  /* 0x000000050d077210 */ /* 0x000fc60000ffe403 */
[----:B------:R-:W-:Y:S05]  /*1f40*/  @P0 BRA `(.L_x_33) ;  /* 0x0000007c000c0947 */ /* 0x000fea0003800000 */
[----:B------:R-:W0:Y:S01]  /*1f50*/  LDC.64 R10, c[0x0][0x5c8] ;  /* 0x00017200ff0a7b82 */ /* 0x000e220000000a00 */
[----:B-----5:R-:W-:Y:S01]  /*1f60*/  FSETP.NEU.AND P0, PT, R152, RZ, PT ;  /* 0x000000ff9800720b */ /* 0x020fe20003f0d000 */
[----:B------:R-:W-:Y:S01]  /*1f70*/  IMAD R3, R156, -0x2, R15 ;  /* 0xfffffffe9c037824 */ /* 0x000fe200078e020f */
[----:B------:R-:W-:Y:S01]  /*1f80*/  BSSY B0, `(.L_x_33) ;  /* 0x00007bf000007945 */ /* 0x000fe20003800000 */
[----:B------:R-:W-:-:S04]  /*1f90*/  IMAD.WIDE R162, R19, 0x40, R154 ;  /* 0x0000004013a27825 */ /* 0x000fc800078e029a */
[----:B-1----:R-:W-:Y:S02]  /*1fa0*/  IMAD.IADD R0, R3, 0x1, -R12 ;  /* 0x0000000103007824 */ /* 0x002fe400078e0a0c */
[----:B------:R-:W-:-:S03]  /*1fb0*/  IMAD.IADD R3, R161, 0x1, -R14 ;  /* 0x00000001a1037824 */ /* 0x000fc600078e0a0e */
[----:B------:R-:W-:-:S04]  /*1fc0*/  ISETP.GT.AND P2, PT, R0, RZ, PT ;  /* 0x000000ff0000720c */ /* 0x000fc80003f44270 */
[----:B------:R-:W-:Y:S01]  /*1fd0*/  ISETP.GT.AND P1, PT, R3, RZ, P2 ;  /* 0x000000ff0300720c */ /* 0x000fe20001724270 */
[-C--:B0-----:R-:W-:Y:S02]  /*1fe0*/  IMAD R4, R163, R10.reuse, RZ ;  /* 0x0000000aa3047224 */ /* 0x081fe400078e02ff */
[----:B------:R-:W-:-:S04]  /*1ff0*/  IMAD.WIDE.U32 R6, R162, R10, R6 ;  /* 0x0000000aa2067225 */ /* 0x000fc800078e0006 */
[----:B------:R-:W-:-:S04]  /*2000*/  IMAD R5, R162, R11, R4 ;  /* 0x0000000ba2057224 */ /* 0x000fc800078e0204 */
[----:B------:R-:W-:Y:S01]  /*2010*/  IMAD.IADD R179, R7, 0x1, R5 ;  /* 0x0000000107b37824 */ /* 0x000fe200078e0205 */
[----:B------:R-:W-:Y:S06]  /*2020*/  @!P0 BRA `(.L_x_34) ;  /* 0x0000005400a08947 */ /* 0x000fec0003800000 */
[----:B------:R-:W0:Y:S01]  /*2030*/  LDC.64 R20, c[0x0][0x5b8] ;  /* 0x00016e00ff147b82 */ /* 0x000e220000000a00 */
[----:B------:R-:W-:-:S07]  /*2040*/  ULDC.64 UR4, c[0x0][0x5c0] ;  /* 0x0001700000047ab9 */ /* 0x000fce0000000a00 */
[----:B------:R-:W1:Y:S08]  /*2050*/  LDC.64 R166, c[0x0][0x5b0] ;  /* 0x00016c00ffa67b82 */ /* 0x000e700000000a00 */
[----:B------:R-:W2:Y:S01]  /*2060*/  LDC.64 R14, c[0x0][0x5a8] ;  /* 0x00016a00ff0e7b82 */ /* 0x000ea20000000a00 */
[-C--:B0-----:R-:W-:Y:S02]  /*2070*/  IMAD R7, R165, R20.reuse, RZ ;  /* 0x00000014a5077224 */ /* 0x081fe400078e02ff */
[----:B------:R-:W-:-:S04]  /*2080*/  IMAD.WIDE.U32 R4, R2, R20, R8 ;  /* 0x0000001402047225 */ /* 0x000fc800078e0008 */
[----:B------:R-:W-:Y:S01]  /*2090*/  IMAD R175, R2, R21, R7 ;  /* 0x0000001502af7224 */ /* 0x000fe200078e0207 */
[----:B------:R-:W-:Y:S01]  /*20a0*/  IADD3 R164, P0, R12, R4, RZ ;  /* 0x000000040ca47210 */ /* 0x000fe20007f1e0ff */
[----:B-1----:R-:W-:-:S03]  /*20b0*/  IMAD R4, R163, R166, RZ ;  /* 0x000000a6a3047224 */ /* 0x002fc600078e02ff */
[----:B------:R-:W-:Y:S01]  /*20c0*/  IADD3.X R165, R13, R5, R175, P0, !PT ;  /* 0x000000050da57210 */ /* 0x000fe200007fe4af */
[C---:B------:R-:W-:Y:S02]  /*20d0*/  IMAD R177, R162.reuse, R167, R4 ;  /* 0x000000a7a2b17224 */ /* 0x040fe400078e0204 */
[----:B------:R-:W-:-:S04]  /*20e0*/  IMAD.WIDE.U32 R4, R162, R166, R164 ;  /* 0x000000a6a2047225 */ /* 0x000fc800078e00a4 */
[----:B------:R-:W-:Y:S01]  /*20f0*/  IMAD.IADD R5, R5, 0x1, R177 ;  /* 0x0000000105057824 */ /* 0x000fe200078e02b1 */
[----:B--2---:R-:W-:-:S04]  /*2100*/  LEA R168, P0, R4, R14, 0x1 ;  /* 0x0000000e04a87211 */ /* 0x004fc800078008ff */
[----:B------:R-:W-:-:S05]  /*2110*/  LEA.HI.X R169, R4, R15, R5, 0x1, P0 ;  /* 0x0000000f04a97211 */ /* 0x000fca00000f0c05 */
[----:B------:R0:W2:Y:S01]  /*2120*/  @P1 LDG.E.LTC128B.U16 R19, desc[UR36][R168.64] ;  /* 0x00000024a8131981 */ /* 0x0000a2000c1e1520 */
[----:B------:R-:W-:Y:S01]  /*2130*/  IMAD.WIDE.U32 R4, R162, R166, R12 ;  /* 0x000000a6a2047225 */ /* 0x000fe200078e000c */
[----:B------:R-:W-:Y:S02]  /*2140*/  BSSY B1, `(.L_x_35) ;  /* 0x0000014000017945 */ /* 0x000fe40003800000 */
[----:B------:R-:W-:-:S04]  /*2150*/  IADD3 R170, P0, R8, R4, RZ ;  /* 0x0000000408aa7210 */ /* 0x000fc80007f1e0ff */
[----:B------:R-:W-:Y:S01]  /*2160*/  IADD3.X R171, R9, R177, R5, P0, !PT ;  /* 0x000000b109ab7210 */ /* 0x000fe200007fe405 */
[----:B0-----:R-:W-:Y:S01]  /*2170*/  IMAD.SHL.U32 R168, R166, 0x8, RZ ;  /* 0x00000008a6a87824 */ /* 0x001fe200078e00ff */
[----:B------:R-:W-:Y:S02]  /*2180*/  LEA R4, P0, R6, UR4, 0x1 ;  /* 0x0000000406047c11 */ /* 0x000fe4000f8008ff */
[----:B------:R-:W-:Y:S01]  /*2190*/  SHF.L.U64.HI R169, R166, 0x3, R167 ;  /* 0x00000003a6a97819 */ /* 0x000fe200000102a7 */
[----:B------:R-:W-:Y:S01]  /*21a0*/  IMAD.WIDE.U32 R170, R2, R20, R170 ;  /* 0x0000001402aa7225 */ /* 0x000fe200078e00aa */
[----:B------:R-:W-:Y:S02]  /*21b0*/  LEA.HI.X R5, R6, UR5, R179, 0x1, P0 ;  /* 0x0000000506057c11 */ /* 0x000fe400080f0cb3 */
[----:B------:R-:W-:Y:S02]  /*21c0*/  ISETP.GT.AND P0, PT, R0, 0x1, PT ;  /* 0x000000010000780c */ /* 0x000fe40003f04270 */
[----:B------:R-:W-:-:S02]  /*21d0*/  LEA R6, P4, R170, R14, 0x1 ;  /* 0x0000000eaa067211 */ /* 0x000fc400078808ff */
[----:B------:R-:W-:Y:S01]  /*21e0*/  ISETP.GT.AND P3, PT, R3, RZ, P0 ;  /* 0x000000ff0300720c */ /* 0x000fe20000764270 */
[----:B--2---:R-:W-:-:S04]  /*21f0*/  IMAD.U32 R7, R19, 0x10000, RZ ;  /* 0x0001000013077824 */ /* 0x004fc800078e00ff */
[----:B------:R-:W-:-:S04]  /*2200*/  FMUL R7, R7, R152 ;  /* 0x0000009807077220 */ /* 0x000fc80000400000 */
[----:B------:R-:W-:-:S05]  /*2210*/  FFMA R7, R24, R153, R7 ;  /* 0x0000009918077223 */ /* 0x000fca0000000007 */
[----:B------:R-:W-:Y:S01]  /*2220*/  F2FP.BF16.F32.PACK_AB R21, RZ, R7 ;  /* 0x00000007ff15723e */ /* 0x000fe200000010ff */
[----:B------:R-:W-:-:S04]  /*2230*/  IMAD.IADD R7, R175, 0x1, R171 ;  /* 0x00000001af077824 */ /* 0x000fc800078e02ab */
[----:B------:R0:W-:Y:S01]  /*2240*/  @P1 STG.E.U16 desc[UR36][R4.64], R21 ;  /* 0x0000001504001986 */ /* 0x0001e2000c101524 */
[----:B------:R-:W-:Y:S01]  /*2250*/  LEA.HI.X R7, R170, R15, R7, 0x1, P4 ;  /* 0x0000000faa077211 */ /* 0x000fe200020f0c07 */
[----:B------:R-:W-:Y:S06]  /*2260*/  @!P3 BRA `(.L_x_36) ;  /* 0x000000000004b947 */ /* 0x000fec0003800000 */
[----:B------:R1:W5:Y:S02]  /*2270*/  LDG.E.LTC128B.U16 R19, desc[UR36][R6.64+0x2] ;  /* 0x0000022406137981 */ /* 0x000364000c1e1520 */
.L_x_36:
[----:B------:R-:W-:Y:S05]  /*2280*/  BSYNC B1 ;  /* 0x0000000000017941 */ /* 0x000fea0003800000 */
.L_x_35:
[----:B0----5:R-:W-:Y:S01]  /*2290*/  IMAD.U32 R21, R19, 0x10000, RZ ;  /* 0x0001000013157824 */ /* 0x021fe200078e00ff */
[----:B------:R-:W-:Y:S01]  /*22a0*/  ISETP.GT.AND P2, PT, R3, 0x8, P2 ;  /* 0x000000080300780c */ /* 0x000fe20001744270 */
[----:B------:R-:W-:-:S04]  /*22b0*/  IMAD.WIDE.U32 R168, R162, R166, R168 ;  /* 0x000000a6a2a87225 */ /* 0x000fc800078e00a8 */
[----:B------:R-:W-:Y:S01]  /*22c0*/  FMUL R22, R21, R152 ;  /* 0x0000009815167220 */ /* 0x000fe20000400000 */
[----:B------:R-:W-:Y:S01]  /*22d0*/  IMAD.IADD R177, R177, 0x1, R169 ;  /* 0x00000001b1b17824 */ /* 0x000fe200078e02a9 */
[----:B------:R-:W-:Y:S02]  /*22e0*/  IADD3 R21, P1, R164, R168, RZ ;  /* 0x000000a8a4157210 */ /* 0x000fe40007f3e0ff */
[----:B------:R-:W-:-:S03]  /*22f0*/  FFMA R22, R25, R153, R22 ;  /* 0x0000009919167223 */ /* 0x000fc60000000016 */
[----:B------:R-:W-:Y:S01]  /*2300*/  IMAD.X R164, R177, 0x1, R165, P1 ;  /* 0x00000001b1a47824 */ /* 0x000fe200008e06a5 */
[C---:B------:R-:W-:Y:S02]  /*2310*/  LEA R24, P1, R21.reuse, R14, 0x1 ;  /* 0x0000000e15187211 */ /* 0x040fe400078208ff */
[----:B------:R-:W-:Y:S02]  /*2320*/  F2FP.BF16.F32.PACK_AB R22, RZ, R22 ;  /* 0x00000016ff16723e */ /* 0x000fe400000010ff */
[----:B------:R-:W-:Y:S02]  /*2330*/  LEA.HI.X R25, R21, R15, R164, 0x1, P1 ;  /* 0x0000000f15197211 */ /* 0x000fe400008f0ca4 */
[----:B------:R-:W-:Y:S02]  /*2340*/  PRMT R21, R22, 0x7610, R21 ;  /* 0x0000761016157816 */ /* 0x000fe40000000015 */
[----:B------:R-:W-:-:S03]  /*2350*/  PRMT R22, R19, 0x7610, R22 ;  /* 0x0000761013167816 */ /* 0x000fc60000000016 */
[----:B------:R0:W-:Y:S04]  /*2360*/  @P3 STG.E.U16 desc[UR36][R4.64+0x2], R21 ;  /* 0x0000021504003986 */ /* 0x0001e8000c101524 */
[----:B------:R-:W2:Y:S01]  /*2370*/  @P2 LDG.E.LTC128B.U16 R22, desc[UR36][R24.64] ;  /* 0x0000002418162981 */ /* 0x000ea2000c1e1520 */
[----:B------:R-:W-:Y:S01]  /*2380*/  IADD3 R8, P1, P3, R8, R168, R12 ;  /* 0x000000a808087210 */ /* 0x000fe20007b3e00c */
[----:B------:R-:W-:Y:S01]  /*2390*/  BSSY B1, `(.L_x_37) ;  /* 0x0000011000017945 */ /* 0x000fe20003800000 */
[C---:B------:R-:W-:Y:S02]  /*23a0*/  SHF.L.U64.HI R11, R10.reuse, 0x4, R11 ;  /* 0x000000040a0b7819 */ /* 0x040fe4000001020b */
[----:B------:R-:W-:Y:S02]  /*23b0*/  IADD3.X R9, R9, R177, R13, P1, P3 ;  /* 0x000000b109097210 */ /* 0x000fe40000fe640d */
[----:B------:R-:W-:-:S02]  /*23c0*/  LEA R10, P1, R10, R4, 0x4 ;  /* 0x000000040a0a7211 */ /* 0x000fc400078220ff */
[----:B------:R-:W-:Y:S01]  /*23d0*/  ISETP.GT.AND P0, PT, R3, 0x8, P0 ;  /* 0x000000080300780c */ /* 0x000fe20000704270 */
[----:B0-----:R-:W-:-:S04]  /*23e0*/  IMAD.WIDE.U32 R20, R2, R20, R8 ;  /* 0x0000001402147225 */ /* 0x001fc800078e0008 */
[----:B------:R-:W-:Y:S01]  /*23f0*/  IMAD.X R11, R11, 0x1, R5, P1 ;  /* 0x000000010b0b7824 */ /* 0x000fe200008e0605 */
[----:B------:R-:W-:Y:S01]  /*2400*/  LEA R8, P3, R20, R14, 0x1 ;  /* 0x0000000e14087211 */ /* 0x000fe200078608ff */
[----:B------:R-:W-:-:S05]  /*2410*/  IMAD.IADD R2, R175, 0x1, R21 ;  /* 0x00000001af027824 */ /* 0x000fca00078e0215 */
[----:B------:R-:W-:Y:S01]  /*2420*/  LEA.HI.X R9, R20, R15, R2, 0x1, P3 ;  /* 0x0000000f14097211 */ /* 0x000fe200018f0c02 */
[----:B--2---:R-:W-:-:S04]  /*2430*/  IMAD.U32 R19, R22, 0x10000, RZ ;  /* 0x0001000016137824 */ /* 0x004fc800078e00ff */
[----:B------:R-:W-:-:S04]  /*2440*/  FMUL R19, R19, R152 ;  /* 0x0000009813137220 */ /* 0x000fc80000400000 */
[----:B------:R-:W-:-:S05]  /*2450*/  FFMA R19, R26, R153, R19 ;  /* 0x000000991a137223 */ /* 0x000fca0000000013 */
[----:B------:R-:W-:-:S05]  /*2460*/  F2FP.BF16.F32.PACK_AB R19, RZ, R19 ;  /* 0x00000013ff13723e */ /* 0x000fca00000010ff */
[----:B------:R0:W-:Y:S01]  /*2470*/  @P2 STG.E.U16 desc[UR36][R10.64], R19 ;  /* 0x000000130a002986 */ /* 0x0001e2000c101524 */
[----:B------:R-:W-:Y:S05]  /*2480*/  @!P0 BRA `(.L_x_38) ;  /* 0x0000000000048947 */ /* 0x000fea0003800000 */
[----:B------:R2:W5:Y:S02]  /*2490*/  LDG.E.LTC128B.U16 R22, desc[UR36][R8.64+0x2] ;  /* 0x0000022408167981 */ /* 0x000564000c1e1520 */
.L_x_38:
[----:B------:R-:W-:Y:S05]  /*24a0*/  BSYNC B1 ;  /* 0x0000000000017941 */ /* 0x000fea0003800000 */
.L_x_37:
[----:B-----5:R-:W-:Y:S01]  /*24b0*/  IMAD.U32 R13, R22, 0x10000, RZ ;  /* 0x00010000160d7824 */ /* 0x020fe200078e00ff */
[----:B------:R-:W-:Y:S01]  /*24c0*/  ISETP.GT.AND P1, PT, R0, 0x8, PT ;  /* 0x000000080000780c */ /* 0x000fe20003f24270 */
[----:B------:R-:W-:Y:S02]  /*24d0*/  BSSY B1, `(.L_x_39) ;  /* 0x0000008000017945 */ /* 0x000fe40003800000 */
[----:B------:R-:W-:Y:S01]  /*24e0*/  FMUL R2, R13, R152 ;  /* 0x000000980d027220 */ /* 0x000fe20000400000 */
[----:B------:R-:W-:-:S03]  /*24f0*/  ISETP.GT.AND P2, PT, R3, RZ, P1 ;  /* 0x000000ff0300720c */ /* 0x000fc60000f44270 */
[----:B------:R-:W-:-:S05]  /*2500*/  FFMA R2, R27, R153, R2 ;  /* 0x000000991b027223 */ /* 0x000fca0000000002 */
[----:B------:R-:W-:-:S05]  /*2510*/  F2FP.BF16.F32.PACK_AB R2, RZ, R2 ;  /* 0x00000002ff02723e */ /* 0x000fca00000010ff */
[----:B------:R3:W-:Y:S01]  /*2520*/  @P0 STG.E.U16 desc[UR36][R10.64+0x2], R2 ;  /* 0x000002020a000986 */ /* 0x0007e2000c101524 */
[----:B------:R-:W-:Y:S05]  /*2530*/  @!P2 BRA `(.L_x_40) ;  /* 0x000000000004a947 */ /* 0x000fea0003800000 */
[----:B------:R4:W5:Y:S02]  /*2540*/  LDG.E.LTC128B.U16 R22, desc[UR36][R6.64+0x10] ;  /* 0x0000102406167981 */ /* 0x000964000c1e1520 */
.L_x_40:
[----:B------:R-:W-:Y:S05]  /*2550*/  BSYNC B1 ;  /* 0x0000000000017941 */ /* 0x000fea0003800000 */
.L_x_39:
        /* <DEDUP_REMOVED lines=10> */
.L_x_42:
[----:B------:R-:W-:Y:S05]  /*2600*/  BSYNC B1 ;  /* 0x0000000000017941 */ /* 0x000fea0003800000 */
.L_x_41:
[----:B0----5:R-:W-:Y:S01]  /*2610*/  IMAD.U32 R13, R22, 0x10000, RZ ;  /* 0x00010000160d7824 */ /* 0x021fe200078e00ff */
[----:B------:R-:W-:Y:S01]  /*2620*/  ISETP.GT.AND P1, PT, R3, 0x8, P1 ;  /* 0x000000080300780c */ /* 0x000fe20000f24270 */
[----:B------:R-:W-:Y:S02]  /*2630*/  BSSY B1, `(.L_x_43) ;  /* 0x0000007000017945 */ /* 0x000fe40003800000 */
[----:B---3--:R-:W-:-:S04]  /*2640*/  FMUL R2, R13, R152 ;  /* 0x000000980d027220 */ /* 0x008fc80000400000 */
[----:B------:R-:W-:-:S05]  /*2650*/  FFMA R2, R29, R153, R2 ;  /* 0x000000991d027223 */ /* 0x000fca0000000002 */
[----:B------:R-:W-:-:S05]  /*2660*/  F2FP.BF16.F32.PACK_AB R2, RZ, R2 ;  /* 0x00000002ff02723e */ /* 0x000fca00000010ff */
[----:B------:R0:W-:Y:S01]  /*2670*/  @P3 STG.E.U16 desc[UR36][R4.64+0x12], R2 ;  /* 0x0000120204003986 */ /* 0x0001e2000c101524 */
[----:B------:R-:W-:Y:S05]  /*2680*/  @!P1 BRA `(.L_x_44) ;  /* 0x0000000000049947 */ /* 0x000fea0003800000 */
[----:B------:R3:W5:Y:S02]  /*2690*/  LDG.E.LTC128B.U16 R22, desc[UR36][R8.64+0x10] ;  /* 0x0000102408167981 */ /* 0x000764000c1e1520 */
.L_x_44:
[----:B------:R-:W-:Y:S05]  /*26a0*/  BSYNC B1 ;  /* 0x0000000000017941 */ /* 0x000fea0003800000 */
.L_x_43:
[----:B-----5:R-:W-:Y:S01]  /*26b0*/  IMAD.U32 R13, R22, 0x10000, RZ ;  /* 0x00010000160d7824 */ /* 0x020fe200078e00ff */
[----:B------:R-:W-:Y:S01]  /*26c0*/  ISETP.GT.AND P0, PT, R3, 0x8, P0 ;  /* 0x000000080300780c */ /* 0x000fe20000704270 */
[----:B------:R-:W-:Y:S02]  /*26d0*/  BSSY B1, `(.L_x_45) ;  /* 0x0000007000017945 */ /* 0x000fe40003800000 */
[----:B------:R-:W-:-:S04]  /*26e0*/  FMUL R13, R13, R152 ;  /* 0x000000980d0d7220 */ /* 0x000fc80000400000 */
[----:B------:R-:W-:-:S05]  /*26f0*/  FFMA R13, R30, R153, R13 ;  /* 0x000000991e0d7223 */ /* 0x000fca000000000d */
[----:B------:R-:W-:-:S05]  /*2700*/  F2FP.BF16.F32.PACK_AB R13, RZ, R13 ;  /* 0x0000000dff0d723e */ /* 0x000fca00000010ff */
[----:B------:R0:W-:Y:S01]  /*2710*/  @P1 STG.E.U16 desc[UR36][R10.64+0x10], R13 ;  /* 0x0000100d0a001986 */ /* 0x0001e2000c101524 */
[----:B------:R-:W-:Y:S05]  /*2720*/  @!P0 BRA `(.L_x_46) ;  /* 0x0000000000048947 */ /* 0x000fea0003800000 */
[----:B------:R0:W5:Y:S02]  /*2730*/  LDG.E.LTC128B.U16 R22, desc[UR36][R8.64+0x12] ;  /* 0x0000122408167981 */ /* 0x000164000c1e1520 */
.L_x_46:
[----:B------:R-:W-:Y:S05]  /*2740*/  BSYNC B1 ;  /* 0x0000000000017941 */ /* 0x000fea0003800000 */
.L_x_45:
[----:B0----5:R-:W-:Y:S01]  /*2750*/  IMAD.U32 R13, R22, 0x10000, RZ ;  /* 0x00010000160d7824 */ /* 0x021fe200078e00ff */
        /* <DEDUP_REMOVED lines=9> */
.L_x_48:
[----:B------:R-:W-:Y:S05]  /*27f0*/  BSYNC B1 ;  /* 0x0000000000017941 */ /* 0x000fea0003800000 */
.L_x_47:
        /* <DEDUP_REMOVED lines=10> */
.L_x_50:
[----:B------:R-:W-:Y:S05]  /*28a0*/  BSYNC B1 ;  /* 0x0000000000017941 */ /* 0x000fea0003800000 */
.L_x_49:
[----:B0----5:R-:W-:Y:S01]  /*28b0*/  IMAD.U32 R13, R22, 0x10000, RZ ;  /* 0x00010000160d7824 */ /* 0x021fe200078e00ff */
        /* <DEDUP_REMOVED lines=8> */
.L_x_52:
[----:B------:R-:W-:Y:S05]  /*2940*/  BSYNC B1 ;  /* 0x0000000000017941 */ /* 0x000fea0003800000 */
.L_x_51:
        /* <DEDUP_REMOVED lines=9> */
.L_x_54:
[----:B------:R-:W-:Y:S05]  /*29e0*/  BSYNC B1 ;  /* 0x0000000000017941 */ /* 0x000fea0003800000 */
.L_x_53:
        /* <DEDUP_REMOVED lines=10> */
.L_x_56:
[----:B------:R-:W-:Y:S05]  /*2a90*/  BSYNC B1 ;  /* 0x0000000000017941 */ /* 0x000fea0003800000 */
.L_x_55:
        /* <DEDUP_REMOVED lines=10> */
.L_x_58:
[----:B------:R-:W-:Y:S05]  /*2b40*/  BSYNC B1 ;  /* 0x0000000000017941 */ /* 0x000fea0003800000 */
.L_x_57:
        /* <DEDUP_REMOVED lines=9> */
.L_x_60:
[----:B------:R-:W-:Y:S05]  /*2be0*/  BSYNC B1 ;  /* 0x0000000000017941 */ /* 0x000fea0003800000 */
.L_x_59:
        /* <DEDUP_REMOVED lines=9> */
.L_x_62:
[----:B------:R-:W-:Y:S05]  /*2c80*/  BSYNC B1 ;  /* 0x0000000000017941 */ /* 0x000fea0003800000 */
.L_x_61:
        /* <DEDUP_REMOVED lines=10> */
.L_x_64:
[----:B------:R-:W-:Y:S05]  /*2d30*/  BSYNC B1 ;  /* 0x0000000000017941 */ /* 0x000fea0003800000 */
.L_x_63:
        /* <DEDUP_REMOVED lines=10> */
.L_x_66:
[----:B------:R-:W-:Y:S05]  /*2de0*/  BSYNC B1 ;  /* 0x0000000000017941 */ /* 0x000fea0003800000 */
.L_x_65:
        /* <DEDUP_REMOVED lines=9> */
.L_x_68:
[----:B------:R-:W-:Y:S05]  /*2e80*/  BSYNC B1 ;  /* 0x0000000000017941 */ /* 0x000fea0003800000 */
.L_x_67:
        /* <DEDUP_REMOVED lines=9> */
.L_x_70:
[----:B------:R-:W-:Y:S05]  /*2f20*/  BSYNC B1 ;  /* 0x0000000000017941 */ /* 0x000fea0003800000 */
.L_x_69:
        /* <DEDUP_REMOVED lines=10> */
.L_x_72:
[----:B------:R-:W-:Y:S05]  /*2fd0*/  BSYNC B1 ;  /* 0x0000000000017941 */ /* 0x000fea0003800000 */
.L_x_71:
        /* <DEDUP_REMOVED lines=10> */
.L_x_74:
[----:B------:R-:W-:Y:S05]  /*3080*/  BSYNC B1 ;  /* 0x0000000000017941 */ /* 0x000fea0003800000 */
.L_x_73:
        /* <DEDUP_REMOVED lines=9> */
.L_x_76:
[----:B------:R-:W-:Y:S05]  /*3120*/  BSYNC B1 ;  /* 0x0000000000017941 */ /* 0x000fea0003800000 */
.L_x_75:
        /* <DEDUP_REMOVED lines=9> */
.L_x_78:
[----:B------:R-:W-:Y:S05]  /*31c0*/  BSYNC B1 ;  /* 0x0000000000017941 */ /* 0x000fea0003800000 */
.L_x_77:
        /* <DEDUP_REMOVED lines=10> */
.L_x_80:
[----:B------:R-:W-:Y:S05]  /*3270*/  BSYNC B1 ;  /* 0x0000000000017941 */ /* 0x000fea0003800000 */
.L_x_79:
        /* <DEDUP_REMOVED lines=10> */
.L_x_82:
[----:B------:R-:W-:Y:S05]  /*3320*/  BSYNC B1 ;  /* 0x0000000000017941 */ /* 0x000fea0003800000 */
.L_x_81:
        /* <DEDUP_REMOVED lines=9> */
.L_x_84:
[----:B------:R-:W-:Y:S05]  /*33c0*/  BSYNC B1 ;  /* 0x0000000000017941 */ /* 0x000fea0003800000 */
.L_x_83:
        /* <DEDUP_REMOVED lines=9> */
.L_x_86:
[----:B------:R-:W-:Y:S05]  /*3460*/  BSYNC B1 ;  /* 0x0000000000017941 */ /* 0x000fea0003800000 */
.L_x_85:
        /* <DEDUP_REMOVED lines=10> */
.L_x_88:
[----:B------:R-:W-:Y:S05]  /*3510*/  BSYNC B1 ;  /* 0x0000000000017941 */ /* 0x000fea0003800000 */
.L_x_87:
        /* <DEDUP_REMOVED lines=10> */
.L_x_90:
[----:B------:R-:W-:Y:S05]  /*35c0*/  BSYNC B1 ;  /* 0x0000000000017941 */ /* 0x000fea0003800000 */
.L_x_89:
        /* <DEDUP_REMOVED lines=9> */
.L_x_92:
[----:B------:R-:W-:Y:S05]  /*3660*/  BSYNC B1 ;  /* 0x0000000000017941 */ /* 0x000fea0003800000 */
.L_x_91:
        /* <DEDUP_REMOVED lines=9> */
.L_x_94:
[----:B------:R-:W-:Y:S05]  /*3700*/  BSYNC B1 ;  /* 0x0000000000017941 */ /* 0x000fea0003800000 */
.L_x_93:
        /* <DEDUP_REMOVED lines=10> */
.L_x_96:
[----:B------:R-:W-:Y:S05]  /*37b0*/  BSYNC B1 ;  /* 0x0000000000017941 */ /* 0x000fea0003800000 */
.L_x_95:
        /* <DEDUP_REMOVED lines=10> */
.L_x_98:
[----:B------:R-:W-:Y:S05]  /*3860*/  BSYNC B1 ;  /* 0x0000000000017941 */ /* 0x000fea0003800000 */
.L_x_97:
        /* <DEDUP_REMOVED lines=9> */
.L_x_100:
[----:B------:R-:W-:Y:S05]  /*3900*/  BSYNC B1 ;  /* 0x0000000000017941 */ /* 0x000fea0003800000 */
.L_x_99:
        /* <DEDUP_REMOVED lines=9> */
.L_x_102:
[----:B------:R-:W-:Y:S05]  /*39a0*/  BSYNC B1 ;  /* 0x0000000000017941 */ /* 0x000fea0003800000 */
.L_x_101:
        /* <DEDUP_REMOVED lines=10> */
.L_x_104:
[----:B------:R-:W-:Y:S05]  /*3a50*/  BSYNC B1 ;  /* 0x0000000000017941 */ /* 0x000fea0003800000 */
.L_x_103:
        /* <DEDUP_REMOVED lines=10> */
.L_x_106:
[----:B------:R-:W-:Y:S05]  /*3b00*/  BSYNC B1 ;  /* 0x0000000000017941 */ /* 0x000fea0003800000 */
.L_x_105:
        /* <DEDUP_REMOVED lines=9> */
.L_x_108:
[----:B------:R-:W-:Y:S05]  /*3ba0*/  BSYNC B1 ;  /* 0x0000000000017941 */ /* 0x000fea0003800000 */
.L_x_107:
        /* <DEDUP_REMOVED lines=9> */
.L_x_110:
[----:B------:R-:W-:Y:S05]  /*3c40*/  BSYNC B1 ;  /* 0x0000000000017941 */ /* 0x000fea0003800000 */
.L_x_109:
        /* <DEDUP_REMOVED lines=10> */
.L_x_112:
[----:B------:R-:W-:Y:S05]  /*3cf0*/  BSYNC B1 ;  /* 0x0000000000017941 */ /* 0x000fea0003800000 */
.L_x_111:
        /* <DEDUP_REMOVED lines=10> */
.L_x_114:
[----:B------:R-:W-:Y:S05]  /*3da0*/  BSYNC B1 ;  /* 0x0000000000017941 */ /* 0x000fea0003800000 */
.L_x_113:
        /* <DEDUP_REMOVED lines=9> */
.L_x_116:
[----:B------:R-:W-:Y:S05]  /*3e40*/  BSYNC B1 ;  /* 0x0000000000017941 */ /* 0x000fea0003800000 */
.L_x_115:
        /* <DEDUP_REMOVED lines=9> */
.L_x_118:
[----:B------:R-:W-:Y:S05]  /*3ee0*/  BSYNC B1 ;  /* 0x0000000000017941 */ /* 0x000fea0003800000 */
.L_x_117:
        /* <DEDUP_REMOVED lines=10> */
.L_x_120:
[----:B------:R-:W-:Y:S05]  /*3f90*/  BSYNC B1 ;  /* 0x0000000000017941 */ /* 0x000fea0003800000 */
.L_x_119:
        /* <DEDUP_REMOVED lines=10> */
.L_x_122:
[----:B------:R-:W-:Y:S05]  /*4040*/  BSYNC B1 ;  /* 0x0000000000017941 */ /* 0x000fea0003800000 */
.L_x_121:
        /* <DEDUP_REMOVED lines=9> */
.L_x_124:
[----:B------:R-:W-:Y:S05]  /*40e0*/  BSYNC B1 ;  /* 0x0000000000017941 */ /* 0x000fea0003800000 */
.L_x_123:
        /* <DEDUP_REMOVED lines=9> */
.L_x_126:
[----:B------:R-:W-:Y:S05]  /*4180*/  BSYNC B1 ;  /* 0x0000000000017941 */ /* 0x000fea0003800000 */
.L_x_125:
        /* <DEDUP_REMOVED lines=10> */
.L_x_128:
[----:B------:R-:W-:Y:S05]  /*4230*/  BSYNC B1 ;  /* 0x0000000000017941 */ /* 0x000fea0003800000 */
.L_x_127:
        /* <DEDUP_REMOVED lines=10> */
.L_x_130:
[----:B------:R-:W-:Y:S05]  /*42e0*/  BSYNC B1 ;  /* 0x0000000000017941 */ /* 0x000fea0003800000 */
.L_x_129:
        /* <DEDUP_REMOVED lines=9> */
.L_x_132:
[----:B------:R-:W-:Y:S05]  /*4380*/  BSYNC B1 ;  /* 0x0000000000017941 */ /* 0x000fea0003800000 */
.L_x_131:
        /* <DEDUP_REMOVED lines=9> */
.L_x_134:
[----:B------:R-:W-:Y:S05]  /*4420*/  BSYNC B1 ;  /* 0x0000000000017941 */ /* 0x000fea0003800000 */
.L_x_133:
        /* <DEDUP_REMOVED lines=10> */
.L_x_136:
[----:B------:R-:W-:Y:S05]  /*44d0*/  BSYNC B1 ;  /* 0x0000000000017941 */ /* 0x000fea0003800000 */
.L_x_135:
        /* <DEDUP_REMOVED lines=10> */
.L_x_138:
[----:B------:R-:W-:Y:S05]  /*4580*/  BSYNC B1 ;  /* 0x0000000000017941 */ /* 0x000fea0003800000 */
.L_x_137:
        /* <DEDUP_REMOVED lines=9> */
.L_x_140:
[----:B------:R-:W-:Y:S05]  /*4620*/  BSYNC B1 ;  /* 0x0000000000017941 */ /* 0x000fea0003800000 */
.L_x_139:
        /* <DEDUP_REMOVED lines=9> */
.L_x_142:
[----:B------:R-:W-:Y:S05]  /*46c0*/  BSYNC B1 ;  /* 0x0000000000017941 */ /* 0x000fea0003800000 */
.L_x_141:
        /* <DEDUP_REMOVED lines=10> */
.L_x_144:
[----:B------:R-:W-:Y:S05]  /*4770*/  BSYNC B1 ;  /* 0x0000000000017941 */ /* 0x000fea0003800000 */
.L_x_143:
        /* <DEDUP_REMOVED lines=10> */
.L_x_146:
[----:B------:R-:W-:Y:S05]  /*4820*/  BSYNC B1 ;  /* 0x0000000000017941 */ /* 0x000fea0003800000 */
.L_x_145:
        /* <DEDUP_REMOVED lines=9> */
.L_x_148:
[----:B------:R-:W-:Y:S05]  /*48c0*/  BSYNC B1 ;  /* 0x0000000000017941 */ /* 0x000fea0003800000 */
.L_x_147:
        /* <DEDUP_REMOVED lines=9> */
.L_x_150:
[----:B------:R-:W-:Y:S05]  /*4960*/  BSYNC B1 ;  /* 0x0000000000017941 */ /* 0x000fea0003800000 */
.L_x_149:
        /* <DEDUP_REMOVED lines=10> */
.L_x_152:
[----:B------:R-:W-:Y:S05]  /*4a10*/  BSYNC B1 ;  /* 0x0000000000017941 */ /* 0x000fea0003800000 */
.L_x_151:
        /* <DEDUP_REMOVED lines=10> */
.L_x_154:
[----:B------:R-:W-:Y:S05]  /*4ac0*/  BSYNC B1 ;  /* 0x0000000000017941 */ /* 0x000fea0003800000 */
.L_x_153:
        /* <DEDUP_REMOVED lines=9> */
.L_x_156:
[----:B------:R-:W-:Y:S05]  /*4b60*/  BSYNC B1 ;  /* 0x0000000000017941 */ /* 0x000fea0003800000 */
.L_x_155:
        /* <DEDUP_REMOVED lines=9> */
.L_x_158:
[----:B------:R-:W-:Y:S05]  /*4c00*/  BSYNC B1 ;  /* 0x0000000000017941 */ /* 0x000fea0003800000 */
.L_x_157:
        /* <DEDUP_REMOVED lines=10> */
.L_x_160:
[----:B------:R-:W-:Y:S05]  /*4cb0*/  BSYNC B1 ;  /* 0x0000000000017941 */ /* 0x000fea0003800000 */
.L_x_159:
        /* <DEDUP_REMOVED lines=10> */
.L_x_162:
[----:B------:R-:W-:Y:S05]  /*4d60*/  BSYNC B1 ;  /* 0x0000000000017941 */ /* 0x000fea0003800000 */
.L_x_161:
        /* <DEDUP_REMOVED lines=9> */
.L_x_164:
[----:B------:R-:W-:Y:S05]  /*4e00*/  BSYNC B1 ;  /* 0x0000000000017941 */ /* 0x000fea0003800000 */
.L_x_163:
        /* <DEDUP_REMOVED lines=9> */
.L_x_166:
[----:B------:R-:W-:Y:S05]  /*4ea0*/  BSYNC B1 ;  /* 0x0000000000017941 */ /* 0x000fea0003800000 */
.L_x_165:
        /* <DEDUP_REMOVED lines=10> */
.L_x_168:
[----:B------:R-:W-:Y:S05]  /*4f50*/  BSYNC B1 ;  /* 0x0000000000017941 */ /* 0x000fea0003800000 */
.L_x_167:
        /* <DEDUP_REMOVED lines=10> */
.L_x_170:
[----:B------:R-:W-:Y:S05]  /*5000*/  BSYNC B1 ;  /* 0x0000000000017941 */ /* 0x000fea0003800000 */
.L_x_169:
        /* <DEDUP_REMOVED lines=9> */
.L_x_172:
[----:B------:R-:W-:Y:S05]  /*50a0*/  BSYNC B1 ;  /* 0x0000000000017941 */ /* 0x000fea0003800000 */
.L_x_171:
        /* <DEDUP_REMOVED lines=9> */
.L_x_174:
[----:B------:R-:W-:Y:S05]  /*5140*/  BSYNC B1 ;  /* 0x0000000000017941 */ /* 0x000fea0003800000 */
.L_x_173:
        /* <DEDUP_REMOVED lines=10> */
.L_x_176:
[----:B------:R-:W-:Y:S05]  /*51f0*/  BSYNC B1 ;  /* 0x0000000000017941 */ /* 0x000fea0003800000 */
.L_x_175:
        /* <DEDUP_REMOVED lines=10> */
.L_x_178:
[----:B------:R-:W-:Y:S05]  /*52a0*/  BSYNC B1 ;  /* 0x0000000000017941 */ /* 0x000fea0003800000 */
.L_x_177:
        /* <DEDUP_REMOVED lines=9> */
.L_x_180:
[----:B------:R-:W-:Y:S05]  /*5340*/  BSYNC B1 ;  /* 0x0000000000017941 */ /* 0x000fea0003800000 */
.L_x_179:
        /* <DEDUP_REMOVED lines=9> */
.L_x_182:
[----:B------:R-:W-:Y:S05]  /*53e0*/  BSYNC B1 ;  /* 0x0000000000017941 */ /* 0x000fea0003800000 */
.L_x_181:
        /* <DEDUP_REMOVED lines=10> */
.L_x_184:
[----:B------:R-:W-:Y:S05]  /*5490*/  BSYNC B1 ;  /* 0x0000000000017941 */ /* 0x000fea0003800000 */
.L_x_183:
        /* <DEDUP_REMOVED lines=10> */
.L_x_186:
[----:B------:R-:W-:Y:S05]  /*5540*/  BSYNC B1 ;  /* 0x0000000000017941 */ /* 0x000fea0003800000 */
.L_x_185:
        /* <DEDUP_REMOVED lines=9> */
.L_x_188:
[----:B------:R-:W-:Y:S05]  /*55e0*/  BSYNC B1 ;  /* 0x0000000000017941 */ /* 0x000fea0003800000 */
.L_x_187:
        /* <DEDUP_REMOVED lines=9> */
.L_x_190:
[----:B------:R-:W-:Y:S05]  /*5680*/  BSYNC B1 ;  /* 0x0000000000017941 */ /* 0x000fea0003800000 */
.L_x_189:
        /* <DEDUP_REMOVED lines=10> */
.L_x_192:
[----:B------:R-:W-:Y:S05]  /*5730*/  BSYNC B1 ;  /* 0x0000000000017941 */ /* 0x000fea0003800000 */
.L_x_191:
        /* <DEDUP_REMOVED lines=10> */
.L_x_194:
[----:B------:R-:W-:Y:S05]  /*57e0*/  BSYNC B1 ;  /* 0x0000000000017941 */ /* 0x000fea0003800000 */
.L_x_193:
        /* <DEDUP_REMOVED lines=9> */
.L_x_196:
[----:B------:R-:W-:Y:S05]  /*5880*/  BSYNC B1 ;  /* 0x0000000000017941 */ /* 0x000fea0003800000 */
.L_x_195:
        /* <DEDUP_REMOVED lines=9> */
.L_x_198:
[----:B------:R-:W-:Y:S05]  /*5920*/  BSYNC B1 ;  /* 0x0000000000017941 */ /* 0x000fea0003800000 */
.L_x_197:
        /* <DEDUP_REMOVED lines=10> */
.L_x_200:
[----:B------:R-:W-:Y:S05]  /*59d0*/  BSYNC B1 ;  /* 0x0000000000017941 */ /* 0x000fea0003800000 */
.L_x_199:
        /* <DEDUP_REMOVED lines=10> */
.L_x_202:
[----:B------:R-:W-:Y:S05]  /*5a80*/  BSYNC B1 ;  /* 0x0000000000017941 */ /* 0x000fea0003800000 */
.L_x_201:
        /* <DEDUP_REMOVED lines=9> */
.L_x_204:
[----:B------:R-:W-:Y:S05]  /*5b20*/  BSYNC B1 ;  /* 0x0000000000017941 */ /* 0x000fea0003800000 */
.L_x_203:
        /* <DEDUP_REMOVED lines=9> */
.L_x_206:
[----:B------:R-:W-:Y:S05]  /*5bc0*/  BSYNC B1 ;  /* 0x0000000000017941 */ /* 0x000fea0003800000 */
.L_x_205:
        /* <DEDUP_REMOVED lines=10> */
.L_x_208:
[----:B------:R-:W-:Y:S05]  /*5c70*/  BSYNC B1 ;  /* 0x0000000000017941 */ /* 0x000fea0003800000 */
.L_x_207:
        /* <DEDUP_REMOVED lines=10> */
.L_x_210:
[----:B------:R-:W-:Y:S05]  /*5d20*/  BSYNC B1 ;  /* 0x0000000000017941 */ /* 0x000fea0003800000 */
.L_x_209:
        /* <DEDUP_REMOVED lines=9> */
.L_x_212:
[----:B------:R-:W-:Y:S05]  /*5dc0*/  BSYNC B1 ;  /* 0x0000000000017941 */ /* 0x000fea0003800000 */
.L_x_211:
        /* <DEDUP_REMOVED lines=9> */
.L_x_214:
[----:B------:R-:W-:Y:S05]  /*5e60*/  BSYNC B1 ;  /* 0x0000000000017941 */ /* 0x000fea0003800000 */
.L_x_213:
        /* <DEDUP_REMOVED lines=10> */
.L_x_216:
[----:B------:R-:W-:Y:S05]  /*5f10*/  BSYNC B1 ;  /* 0x0000000000017941 */ /* 0x000fea0003800000 */
.L_x_215:
        /* <DEDUP_REMOVED lines=10> */
.L_x_218:
[----:B------:R-:W-:Y:S05]  /*5fc0*/  BSYNC B1 ;  /* 0x0000000000017941 */ /* 0x000fea0003800000 */
.L_x_217:
        /* <DEDUP_REMOVED lines=9> */
.L_x_220:
[----:B------:R-:W-:Y:S05]  /*6060*/  BSYNC B1 ;  /* 0x0000000000017941 */ /* 0x000fea0003800000 */
.L_x_219:
        /* <DEDUP_REMOVED lines=9> */
.L_x_222:
[----:B------:R-:W-:Y:S05]  /*6100*/  BSYNC B1 ;  /* 0x0000000000017941 */ /* 0x000fea0003800000 */
.L_x_221:
        /* <DEDUP_REMOVED lines=10> */
.L_x_224:
[----:B------:R-:W-:Y:S05]  /*61b0*/  BSYNC B1 ;  /* 0x0000000000017941 */ /* 0x000fea0003800000 */
.L_x_223:
        /* <DEDUP_REMOVED lines=10> */
.L_x_226:
[----:B------:R-:W-:Y:S05]  /*6260*/  BSYNC B1 ;  /* 0x0000000000017941 */ /* 0x000fea0003800000 */
.L_x_225:
        /* <DEDUP_REMOVED lines=9> */
.L_x_228:
[----:B------:R-:W-:Y:S05]  /*6300*/  BSYNC B1 ;  /* 0x0000000000017941 */ /* 0x000fea0003800000 */
.L_x_227:
        /* <DEDUP_REMOVED lines=9> */
.L_x_230:
[----:B------:R-:W-:Y:S05]  /*63a0*/  BSYNC B1 ;  /* 0x0000000000017941 */ /* 0x000fea0003800000 */
.L_x_229:
        /* <DEDUP_REMOVED lines=10> */
.L_x_232:
[----:B------:R-:W-:Y:S05]  /*6450*/  BSYNC B1 ;  /* 0x0000000000017941 */ /* 0x000fea0003800000 */
.L_x_231:
        /* <DEDUP_REMOVED lines=10> */
.L_x_234:
[----:B------:R-:W-:Y:S05]  /*6500*/  BSYNC B1 ;  /* 0x0000000000017941 */ /* 0x000fea0003800000 */
.L_x_233:
        /* <DEDUP_REMOVED lines=9> */
.L_x_236:
[----:B------:R-:W-:Y:S05]  /*65a0*/  BSYNC B1 ;  /* 0x0000000000017941 */ /* 0x000fea0003800000 */
.L_x_235:
        /* <DEDUP_REMOVED lines=9> */
.L_x_238:
[----:B------:R-:W-:Y:S05]  /*6640*/  BSYNC B1 ;  /* 0x0000000000017941 */ /* 0x000fea0003800000 */
.L_x_237:
        /* <DEDUP_REMOVED lines=10> */
.L_x_240:
[----:B------:R-:W-:Y:S05]  /*66f0*/  BSYNC B1 ;  /* 0x0000000000017941 */ /* 0x000fea0003800000 */
.L_x_239:
        /* <DEDUP_REMOVED lines=10> */
.L_x_242:
[----:B------:R-:W-:Y:S05]  /*67a0*/  BSYNC B1 ;  /* 0x0000000000017941 */ /* 0x000fea0003800000 */
.L_x_241:
        /* <DEDUP_REMOVED lines=9> */
.L_x_244:
[----:B------:R-:W-:Y:S05]  /*6840*/  BSYNC B1 ;  /* 0x0000000000017941 */ /* 0x000fea0003800000 */
.L_x_243:
        /* <DEDUP_REMOVED lines=9> */
.L_x_246:
[----:B------:R-:W-:Y:S05]  /*68e0*/  BSYNC B1 ;  /* 0x0000000000017941 */ /* 0x000fea0003800000 */
.L_x_245:
        /* <DEDUP_REMOVED lines=10> */
.L_x_248:
[----:B------:R-:W-:Y:S05]  /*6990*/  BSYNC B1 ;  /* 0x0000000000017941 */ /* 0x000fea0003800000 */
.L_x_247:
        /* <DEDUP_REMOVED lines=10> */
.L_x_250:
[----:B------:R-:W-:Y:S05]  /*6a40*/  BSYNC B1 ;  /* 0x0000000000017941 */ /* 0x000fea0003800000 */
.L_x_249:
        /* <DEDUP_REMOVED lines=9> */
.L_x_252:
[----:B------:R-:W-:Y:S05]  /*6ae0*/  BSYNC B1 ;  /* 0x0000000000017941 */ /* 0x000fea0003800000 */
.L_x_251:
        /* <DEDUP_REMOVED lines=9> */
.L_x_254:
[----:B------:R-:W-:Y:S05]  /*6b80*/  BSYNC B1 ;  /* 0x0000000000017941 */ /* 0x000fea0003800000 */
.L_x_253:
        /* <DEDUP_REMOVED lines=10> */
.L_x_256:
[----:B------:R-:W-:Y:S05]  /*6c30*/  BSYNC B1 ;  /* 0x0000000000017941 */ /* 0x000fea0003800000 */
.L_x_255:
        /* <DEDUP_REMOVED lines=10> */
.L_x_258:
[----:B------:R-:W-:Y:S05]  /*6ce0*/  BSYNC B1 ;  /* 0x0000000000017941 */ /* 0x000fea0003800000 */
.L_x_257:
        /* <DEDUP_REMOVED lines=9> */
.L_x_260:
[----:B------:R-:W-:Y:S05]  /*6d80*/  BSYNC B1 ;  /* 0x0000000000017941 */ /* 0x000fea0003800000 */
.L_x_259:
        /* <DEDUP_REMOVED lines=9> */
.L_x_262:
[----:B------:R-:W-:Y:S05]  /*6e20*/  BSYNC B1 ;  /* 0x0000000000017941 */ /* 0x000fea0003800000 */
.L_x_261:
        /* <DEDUP_REMOVED lines=10> */
.L_x_264:
[----:B------:R-:W-:Y:S05]  /*6ed0*/  BSYNC B1 ;  /* 0x0000000000017941 */ /* 0x000fea0003800000 */
.L_x_263:
        /* <DEDUP_REMOVED lines=10> */
.L_x_266:
[----:B------:R-:W-:Y:S05]  /*6f80*/  BSYNC B1 ;  /* 0x0000000000017941 */ /* 0x000fea0003800000 */
.L_x_265:
        /* <DEDUP_REMOVED lines=9> */
.L_x_268:
[----:B------:R-:W-:Y:S05]  /*7020*/  BSYNC B1 ;  /* 0x0000000000017941 */ /* 0x000fea0003800000 */
.L_x_267:
        /* <DEDUP_REMOVED lines=9> */
.L_x_270:
[----:B------:R-:W-:Y:S05]  /*70c0*/  BSYNC B1 ;  /* 0x0000000000017941 */ /* 0x000fea0003800000 */
.L_x_269:
        /* <DEDUP_REMOVED lines=10> */
.L_x_272:
[----:B------:R-:W-:Y:S05]  /*7170*/  BSYNC B1 ;  /* 0x0000000000017941 */ /* 0x000fea0003800000 */
.L_x_271:
        /* <DEDUP_REMOVED lines=10> */
.L_x_274:
[----:B------:R-:W-:Y:S05]  /*7220*/  BSYNC B1 ;  /* 0x0000000000017941 */ /* 0x000fea0003800000 */
.L_x_273:
        /* <DEDUP_REMOVED lines=9> */
.L_x_276:
[----:B------:R-:W-:Y:S05]  /*72c0*/  BSYNC B1 ;  /* 0x0000000000017941 */ /* 0x000fea0003800000 */
.L_x_275:
        /* <DEDUP_REMOVED lines=9> */
.L_x_278:
[----:B------:R-:W-:Y:S05]  /*7360*/  BSYNC B1 ;  /* 0x0000000000017941 */ /* 0x000fea0003800000 */
.L_x_277:
        /* <DEDUP_REMOVED lines=10> */
.L_x_280:
[----:B------:R-:W-:Y:S05]  /*7410*/  BSYNC B1 ;  /* 0x0000000000017941 */ /* 0x000fea0003800000 */
.L_x_279:
        /* <DEDUP_REMOVED lines=10> */
.L_x_282:
[----:B------:R-:W-:Y:S05]  /*74c0*/  BSYNC B1 ;  /* 0x0000000000017941 */ /* 0x000fea0003800000 */
.L_x_281:
[----:B01--45:R-:W-:Y:S01]  /*74d0*/  IMAD.U32 R7, R22, 0x10000, RZ ;  /* 0x0001000016077824 */ /* 0x033fe200078e00ff */
        /* <DEDUP_REMOVED lines=8> */
.L_x_284:
[----:B------:R-:W-:Y:S05]  /*7560*/  BSYNC B1 ;  /* 0x0000000000017941 */ /* 0x000fea0003800000 */
.L_x_283:
[----:B0----5:R-:W-:Y:S01]  /*7570*/  IMAD.U32 R5, R22, 0x10000, RZ ;  /* 0x0001000016057824 */ /* 0x021fe200078e00ff */
[----:B------:R-:W-:Y:S01]  /*7580*/  ISETP.GT.AND P0, PT, R3, 0x8, P0 ;  /* 0x000000080300780c */ /* 0x000fe20000704270 */
[----:B------:R-:W-:Y:S01]  /*7590*/  @P1 IMAD.MOV.U32 R4, RZ, RZ, R10 ;  /* 0x000000ffff041224 */ /* 0x000fe200078e000a */
[----:B------:R-:W-:Y:S01]  /*75a0*/  BSSY B1, `(.L_x_285) ;  /* 0x0000009000017945 */ /* 0x000fe20003800000 */
[----:B------:R-:W-:-:S04]  /*75b0*/  FMUL R5, R5, R152 ;  /* 0x0000009805057220 */ /* 0x000fc80000400000 */
[----:B------:R-:W-:-:S05]  /*75c0*/  FFMA R5, R150, R153, R5 ;  /* 0x0000009996057223 */ /* 0x000fca0000000005 */
[----:B------:R-:W-:-:S04]  /*75d0*/  F2FP.BF16.F32.PACK_AB R5, RZ, R5 ;  /* 0x00000005ff05723e */ /* 0x000fc800000010ff */
[----:B------:R-:W-:Y:S01]  /*75e0*/  PRMT R2, R5, 0x7610, R2 ;  /* 0x0000761005027816 */ /* 0x000fe20000000002 */
[----:B------:R-:W-:-:S05]  /*75f0*/  @P1 IMAD.MOV.U32 R5, RZ, RZ, R11 ;  /* 0x000000ffff051224 */ /* 0x000fca00078e000b */
[----:B------:R0:W-:Y:S01]  /*7600*/  @P1 STG.E.U16 desc[UR36][R4.64+0x1f0], R2 ;  /* 0x0001f00204001986 */ /* 0x0001e2000c101524 */
[----:B------:R-:W-:Y:S05]  /*7610*/  @!P0 BRA `(.L_x_286) ;  /* 0x0000000000048947 */ /* 0x000fea0003800000 */
[----:B------:R4:W5:Y:S02]  /*7620*/  LDG.E.LTC128B.U16 R22, desc[UR36][R8.64+0x1f2] ;  /* 0x0001f22408167981 */ /* 0x000964000c1e1520 */
.L_x_286:
[----:B------:R-:W-:Y:S05]  /*7630*/  BSYNC B1 ;  /* 0x0000000000017941 */ /* 0x000fea0003800000 */
.L_x_285:
[----:B------:R-:W-:Y:S05]  /*7640*/  @!P0 BRA `(.L_x_287) ;  /* 0x0000002400488947 */ /* 0x000fea0003800000 */
[----:B-----5:R-:W-:-:S04]  /*7650*/  IMAD.U32 R3, R22, 0x10000, RZ ;  /* 0x0001000016037824 */ /* 0x020fc800078e00ff */
[----:B------:R-:W-:-:S04]  /*7660*/  FMUL R0, R3, R152 ;  /* 0x0000009803007220 */ /* 0x000fc80000400000 */
[----:B------:R-:W-:-:S05]  /*7670*/  FFMA R0, R151, R153, R0 ;  /* 0x0000009997007223 */ /* 0x000fca0000000000 */
[----:B------:R-:W-:-:S05]  /*7680*/  F2FP.BF16.F32.PACK_AB R0, RZ, R0 ;  /* 0x00000000ff00723e */ /* 0x000fca00000010ff */
[----:B------:R0:W-:Y:S01]  /*7690*/  STG.E.U16 desc[UR36][R10.64+0x1f2], R0 ;  /* 0x0001f2000a007986 */ /* 0x0001e2000c101524 */
[----:B------:R-:W-:Y:S05]  /*76a0*/  BRA `(.L_x_287) ;  /* 0x0000002400307947 */ /* 0x000fea0003800000 */
.L_x_34:
[----:B------:R-:W-:Y:S01]  /*76b0*/  ISETP.GT.AND P0, PT, R0, 0x1, PT ;  /* 0x000000010000780c */ /* 0x000fe20003f04270 */
[----:B------:R-:W-:Y:S01]  /*76c0*/  ULDC.64 UR4, c[0x0][0x5c0] ;  /* 0x0001700000047ab9 */ /* 0x000fe20000000a00 */
[-C--:B------:R-:W-:Y:S01]  /*76d0*/  FMUL R24, R24, R153.reuse ;  /* 0x0000009918187220 */ /* 0x080fe20000400000 */
[-C--:B------:R-:W-:Y:S01]  /*76e0*/  FMUL R25, R25, R153.reuse ;  /* 0x0000009919197220 */ /* 0x080fe20000400000 */
[----:B------:R-:W-:Y:S01]  /*76f0*/  ISETP.GT.AND P3, PT, R3, RZ, P0 ;  /* 0x000000ff0300720c */ /* 0x000fe20000764270 */
[-C--:B------:R-:W-:Y:S01]  /*7700*/  FMUL R26, R26, R153.reuse ;  /* 0x000000991a1a7220 */ /* 0x080fe20000400000 */
[----:B------:R-:W-:Y:S01]  /*7710*/  LEA R4, P4, R6, UR4, 0x1 ;  /* 0x0000000406047c11 */ /* 0x000fe2000f8808ff */
[-C--:B------:R-:W-:Y:S01]  /*7720*/  FMUL R27, R27, R153.reuse ;  /* 0x000000991b1b7220 */ /* 0x080fe20000400000 */
[----:B------:R-:W-:Y:S01]  /*7730*/  F2FP.BF16.F32.PACK_AB R24, RZ, R24 ;  /* 0x00000018ff18723e */ /* 0x000fe200000010ff */
[-C--:B------:R-:W-:Y:S01]  /*7740*/  FMUL R28, R28, R153.reuse ;  /* 0x000000991c1c7220 */ /* 0x080fe20000400000 */
[----:B------:R-:W-:Y:S01]  /*7750*/  LEA.HI.X R5, R6, UR5, R179, 0x1, P4 ;  /* 0x0000000506057c11 */ /* 0x000fe2000a0f0cb3 */
[----:B------:R-:W-:Y:S01]  /*7760*/  FMUL R29, R29, R153 ;  /* 0x000000991d1d7220 */ /* 0x000fe20000400000 */
[----:B------:R-:W-:Y:S01]  /*7770*/  F2FP.BF16.F32.PACK_AB R25, RZ, R25 ;  /* 0x00000019ff19723e */ /* 0x000fe200000010ff */
[-C--:B------:R-:W-:Y:S01]  /*7780*/  FMUL R30, R30, R153.reuse ;  /* 0x000000991e1e7220 */ /* 0x080fe20000400000 */
[----:B------:R-:W-:Y:S01]  /*7790*/  SHF.L.U64.HI R11, R10, 0x4, R11 ;  /* 0x000000040a0b7819 */ /* 0x000fe2000001020b */
[----:B------:R-:W-:Y:S01]  /*77a0*/  @P1 STG.E.U16 desc[UR36][R4.64], R24 ;  /* 0x0000001804001986 */ /* 0x000fe2000c101524 */
[----:B------:R-:W-:Y:S01]  /*77b0*/  ISETP.GT.AND P1, PT, R0, 0x8, PT ;  /* 0x000000080000780c */ /* 0x000fe20003f24270 */
[-C--:B------:R-:W-:Y:S01]  /*77c0*/  FMUL R31, R31, R153.reuse ;  /* 0x000000991f1f7220 */ /* 0x080fe20000400000 */
[C---:B------:R-:W-:Y:S01]  /*77d0*/  ISETP.GT.AND P4, PT, R3.reuse, 0x8, P0 ;  /* 0x000000080300780c */ /* 0x040fe20000784270 */
[----:B------:R-:W-:Y:S01]  /*77e0*/  @P3 STG.E.U16 desc[UR36][R4.64+0x2], R25 ;  /* 0x0000021904003986 */ /* 0x000fe2000c101524 */
[----:B------:R-:W-:Y:S01]  /*77f0*/  LEA R6, P3, R10, R4, 0x4 ;  /* 0x000000040a067211 */ /* 0x000fe200078620ff */
[-C--:B------:R-:W-:Y:S01]  /*7800*/  FMUL R32, R32, R153.reuse ;  /* 0x0000009920207220 */ /* 0x080fe20000400000 */
[----:B------:R-:W-:Y:S01]  /*7810*/  ISETP.GT.AND P2, PT, R3, 0x8, P2 ;  /* 0x000000080300780c */ /* 0x000fe20001744270 */
[-C--:B------:R-:W-:Y:S01]  /*7820*/  FMUL R33, R33, R153.reuse ;  /* 0x0000009921217220 */ /* 0x080fe20000400000 */
[----:B------:R-:W-:Y:S01]  /*7830*/  ISETP.GT.AND P0, PT, R0, 0x9, PT ;  /* 0x000000090000780c */ /* 0x000fe20003f04270 */
[----:B------:R-:W-:Y:S01]  /*7840*/  IMAD.X R7, R11, 0x1, R5, P3 ;  /* 0x000000010b077824 */ /* 0x000fe200018e0605 */
[C---:B------:R-:W-:Y:S01]  /*7850*/  ISETP.GT.AND P5, PT, R3.reuse, RZ, P1 ;  /* 0x000000ff0300720c */ /* 0x040fe20000fa4270 */
[-C--:B------:R-:W-:Y:S01]  /*7860*/  FMUL R34, R34, R153.reuse ;  /* 0x0000009922227220 */ /* 0x080fe20000400000 */
[----:B------:R-:W-:Y:S01]  /*7870*/  ISETP.GT.AND P3, PT, R3, RZ, P0 ;  /* 0x000000ff0300720c */ /* 0x000fe20000764270 */
[-C--:B------:R-:W-:Y:S01]  /*7880*/  FMUL R35, R35, R153.reuse ;  /* 0x0000009923237220 */ /* 0x080fe20000400000 */
[----:B------:R-:W-:Y:S01]  /*7890*/  F2FP.BF16.F32.PACK_AB R26, RZ, R26 ;  /* 0x0000001aff1a723e */ /* 0x000fe200000010ff */
[----:B------:R-:W-:Y:S01]  /*78a0*/  FMUL R36, R36, R153 ;  /* 0x0000009924247220 */ /* 0x000fe20000400000 */
[----:B------:R-:W-:Y:S01]  /*78b0*/  F2FP.BF16.F32.PACK_AB R27, RZ, R27 ;  /* 0x0000001bff1b723e */ /* 0x000fe200000010ff */
[----:B------:R-:W-:Y:S01]  /*78c0*/  FMUL R37, R37, R153 ;  /* 0x0000009925257220 */ /* 0x000fe20000400000 */
[----:B------:R-:W-:Y:S01]  /*78d0*/  F2FP.BF16.F32.PACK_AB R28, RZ, R28 ;  /* 0x0000001cff1c723e */ /* 0x000fe200000010ff */
[----:B------:R-:W-:Y:S01]  /*78e0*/  @P2 STG.E.U16 desc[UR36][R6.64], R26 ;  /* 0x0000001a06002986 */ /* 0x000fe2000c101524 */
[----:B------:R-:W-:Y:S01]  /*78f0*/  F2FP.BF16.F32.PACK_AB R29, RZ, R29 ;  /* 0x0000001dff1d723e */ /* 0x000fe200000010ff */
[-C--:B------:R-:W-:Y:S01]  /*7900*/  FMUL R38, R38, R153.reuse ;  /* 0x0000009926267220 */ /* 0x080fe20000400000 */
[----:B------:R-:W-:Y:S01]  /*7910*/  ISETP.GT.AND P2, PT, R3, 0x8, P1 ;  /* 0x000000080300780c */ /* 0x000fe20000f44270 */
[----:B------:R-:W-:Y:S01]  /*7920*/  @P4 STG.E.U16 desc[UR36][R6.64+0x2], R27 ;  /* 0x0000021b06004986 */ /* 0x000fe2000c101524 */
[----:B------:R-:W-:Y:S01]  /*7930*/  ISETP.GT.AND P1, PT, R0, 0x10, PT ;  /* 0x000000100000780c */ /* 0x000fe20003f24270 */
[-C--:B------:R-:W-:Y:S01]  /*7940*/  FMUL R39, R39, R153.reuse ;  /* 0x0000009927277220 */ /* 0x080fe20000400000 */
[----:B------:R-:W-:Y:S01]  /*7950*/  F2FP.BF16.F32.PACK_AB R30, RZ, R30 ;  /* 0x0000001eff1e723e */ /* 0x000fe200000010ff */
[----:B------:R-:W-:Y:S01]  /*7960*/  @P5 STG.E.U16 desc[UR36][R4.64+0x10], R28 ;  /* 0x0000101c04005986 */ /* 0x000fe2000c101524 */
[C---:B------:R-:W-:Y:S01]  /*7970*/  ISETP.GT.AND P4, PT, R3.reuse, RZ, P1 ;  /* 0x000000ff0300720c */ /* 0x040fe20000f84270 */
[----:B------:R-:W-:Y:S01]  /*7980*/  FMUL R40, R40, R153 ;  /* 0x0000009928287220 */ /* 0x000fe20000400000 */
[----:B------:R-:W-:Y:S01]  /*7990*/  F2FP.BF16.F32.PACK_AB R31, RZ, R31 ;  /* 0x0000001fff1f723e */ /* 0x000fe200000010ff */
[----:B------:R-:W-:Y:S01]  /*79a0*/  @P3 STG.E.U16 desc[UR36][R4.64+0x12], R29 ;  /* 0x0000121d04003986 */ /* 0x000fe2000c101524 */
[----:B------:R-:W-:Y:S01]  /*79b0*/  ISETP.GT.AND P3, PT, R3, 0x8, P0 ;  /* 0x000000080300780c */ /* 0x000fe20000764270 */
[-C--:B------:R-:W-:Y:S01]  /*79c0*/  FMUL R41, R41, R153.reuse ;  /* 0x0000009929297220 */ /* 0x080fe20000400000 */
[----:B------:R-:W-:Y:S01]  /*79d0*/  ISETP.GT.AND P0, PT, R0, 0x11, PT ;  /* 0x000000110000780c */ /* 0x000fe20003f04270 */
[----:B------:R-:W-:Y:S01]  /*79e0*/  @P2 STG.E.U16 desc[UR36][R6.64+0x10], R30 ;  /* 0x0000101e06002986 */ /* 0x000fe2000c101524 */
[----:B------:R-:W-:Y:S01]  /*79f0*/  F2FP.BF16.F32.PACK_AB R32, RZ, R32 ;  /* 0x00000020ff20723e */ /* 0x000fe200000010ff */
[-C--:B------:R-:W-:Y:S01]  /*7a00*/  FMUL R42, R42, R153.reuse ;  /* 0x000000992a2a7220 */ /* 0x080fe20000400000 */
[----:B------:R-:W-:Y:S01]  /*7a10*/  ISETP.GT.AND P5, PT, R3, RZ, P0 ;  /* 0x000000ff0300720c */ /* 0x000fe200007a4270 */
[-C--:B------:R-:W-:Y:S01]  /*7a20*/  FMUL R43, R43, R153.reuse ;  /* 0x000000992b2b7220 */ /* 0x080fe20000400000 */
[----:B------:R-:W-:Y:S01]  /*7a30*/  ISETP.GT.AND P2, PT, R3, 0x8, P1 ;  /* 0x000000080300780c */ /* 0x000fe20000f44270 */
[-C--:B------:R-:W-:Y:S01]  /*7a40*/  FMUL R44, R44, R153.reuse ;  /* 0x000000992c2c7220 */ /* 0x080fe20000400000 */
[----:B------:R-:W-:Y:S01]  /*7a50*/  ISETP.GT.AND P1, PT, R0, 0x18, PT ;  /* 0x000000180000780c */ /* 0x000fe20003f24270 */
[----:B------:R-:W-:Y:S01]  /*7a60*/  FMUL R45, R45, R153 ;  /* 0x000000992d2d7220 */ /* 0x000fe20000400000 */
[----:B------:R-:W-:Y:S01]  /*7a70*/  F2FP.BF16.F32.PACK_AB R33, RZ, R33 ;  /* 0x00000021ff21723e */ /* 0x000fe200000010ff */
[----:B------:R-:W-:Y:S01]  /*7a80*/  @P3 STG.E.U16 desc[UR36][R6.64+0x12], R31 ;  /* 0x0000121f06003986 */ /* 0x000fe2000c101524 */
[C---:B------:R-:W-:Y:S01]  /*7a90*/  ISETP.GT.AND P3, PT, R3.reuse, 0x8, P0 ;  /* 0x000000080300780c */ /* 0x040fe20000764270 */
[-C--:B------:R-:W-:Y:S01]  /*7aa0*/  FMUL R46, R46, R153.reuse ;  /* 0x000000992e2e7220 */ /* 0x080fe20000400000 */
[----:B------:R-:W-:Y:S01]  /*7ab0*/  ISETP.GT.AND P0, PT, R0, 0x19, PT ;  /* 0x000000190000780c */ /* 0x000fe20003f04270 */
[----:B------:R-:W-:Y:S01]  /*7ac0*/  @P4 STG.E.U16 desc[UR36][R4.64+0x20], R32 ;  /* 0x0000202004004986 */ /* 0x000fe2000c101524 */
[----:B------:R-:W-:Y:S01]  /*7ad0*/  ISETP.GT.AND P4, PT, R3, RZ, P1 ;  /* 0x000000ff0300720c */ /* 0x000fe20000f84270 */
[-C--:B------:R-:W-:Y:S01]  /*7ae0*/  FMUL R47, R47, R153.reuse ;  /* 0x000000992f2f7220 */ /* 0x080fe20000400000 */
[----:B------:R-:W-:Y:S01]  /*7af0*/  F2FP.BF16.F32.PACK_AB R34, RZ, R34 ;  /* 0x00000022ff22723e */ /* 0x000fe200000010ff */
[----:B------:R-:W-:Y:S01]  /*7b00*/  @P5 STG.E.U16 desc[UR36][R4.64+0x22], R33 ;  /* 0x0000222104005986 */ /* 0x000fe2000c101524 */
[----:B------:R-:W-:Y:S01]  /*7b10*/  ISETP.GT.AND P5, PT, R3, RZ, P0 ;  /* 0x000000ff0300720c */ /* 0x000fe200007a4270 */
[----:B------:R-:W-:Y:S01]  /*7b20*/  FMUL R48, R48, R153 ;  /* 0x0000009930307220 */ /* 0x000fe20000400000 */
[----:B------:R-:W-:Y:S01]  /*7b30*/  F2FP.BF16.F32.PACK_AB R35, RZ, R35 ;  /* 0x00000023ff23723e */ /* 0x000fe200000010ff */
[----:B------:R-:W-:Y:S01]  /*7b40*/  @P2 STG.E.U16 desc[UR36][R6.64+0x20], R34 ;  /* 0x0000202206002986 */ /* 0x000fe2000c101524 */
[----:B------:R-:W-:Y:S01]  /*7b50*/  F2FP.BF16.F32.PACK_AB R36, RZ, R36 ;  /* 0x00000024ff24723e */ /* 0x000fe200000010ff */
[-C--:B------:R-:W-:Y:S01]  /*7b60*/  FMUL R49, R49, R153.reuse ;  /* 0x0000009931317220 */ /* 0x080fe20000400000 */
[C---:B------:R-:W-:Y:S01]  /*7b70*/  ISETP.GT.AND P2, PT, R3.reuse, 0x8, P1 ;  /* 0x000000080300780c */ /* 0x040fe20000f44270 */
[----:B------:R-:W-:Y:S01]  /*7b80*/  @P3 STG.E.U16 desc[UR36][R6.64+0x22], R35 ;  /* 0x0000222306003986 */ /* 0x000fe2000c101524 */
[----:B------:R-:W-:Y:S01]  /*7b90*/  ISETP.GT.AND P1, PT, R0, 0x20, PT ;  /* 0x000000200000780c */ /* 0x000fe20003f24270 */
[----:B------:R-:W-:Y:S01]  /*7ba0*/  FMUL R50, R50, R153 ;  /* 0x0000009932327220 */ /* 0x000fe20000400000 */
[----:B------:R-:W-:Y:S01]  /*7bb0*/  F2FP.BF16.F32.PACK_AB R37, RZ, R37 ;  /* 0x00000025ff25723e */ /* 0x000fe200000010ff */
[----:B------:R-:W-:Y:S01]  /*7bc0*/  @P4 STG.E.U16 desc[UR36][R4.64+0x30], R36 ;  /* 0x0000302404004986 */ /* 0x000fe2000c101524 */
[----:B------:R-:W-:Y:S01]  /*7bd0*/  ISETP.GT.AND P3, PT, R3, 0x8, P0 ;  /* 0x000000080300780c */ /* 0x000fe20000764270 */
[-C--:B------:R-:W-:Y:S01]  /*7be0*/  FMUL R51, R51, R153.reuse ;  /* 0x0000009933337220 */ /* 0x080fe20000400000 */
[----:B------:R-:W-:Y:S01]  /*7bf0*/  ISETP.GT.AND P0, PT, R0, 0x21, PT ;  /* 0x000000210000780c */ /* 0x000fe20003f04270 */
[----:B------:R-:W-:Y:S01]  /*7c00*/  @P5 STG.E.U16 desc[UR36][R4.64+0x32], R37 ;  /* 0x0000322504005986 */ /* 0x000fe2000c101524 */
[----:B------:R-:W-:Y:S01]  /*7c10*/  ISETP.GT.AND P4, PT, R3, RZ, P1 ;  /* 0x000000ff0300720c */ /* 0x000fe20000f84270 */
[-C--:B------:R-:W-:Y:S01]  /*7c20*/  FMUL R52, R52, R153.reuse ;  /* 0x0000009934347220 */ /* 0x080fe20000400000 */
[----:B------:R-:W-:Y:S01]  /*7c30*/  F2FP.BF16.F32.PACK_AB R38, RZ, R38 ;  /* 0x00000026ff26723e */ /* 0x000fe200000010ff */
[-C--:B------:R-:W-:Y:S01]  /*7c40*/  FMUL R53, R53, R153.reuse ;  /* 0x0000009935357220 */ /* 0x080fe20000400000 */
        /* <DEDUP_REMOVED lines=325> */
[----:B------:R-:W-:Y:S01]  /*90a0*/  FMUL R151, R151, R153 ;  /* 0x0000009997977220 */ /* 0x000fe20000400000 */
[----:B------:R-:W-:Y:S01]  /*90b0*/  ISETP.GT.AND P2, PT, R3, 0x8, P1 ;  /* 0x000000080300780c */ /* 0x000fe20000f44270 */
[----:B------:R-:W-:Y:S01]  /*90c0*/  @P3 STG.E.U16 desc[UR36][R6.64+0x132], R103 ;  /* 0x0001326706003986 */ /* 0x000fe2000c101524 */
[----:B------:R-:W-:-:S02]  /*90d0*/  ISETP.GT.AND P1, PT, R0, 0xa8, PT ;  /* 0x000000a80000780c */ /* 0x000fc40003f24270 */
[----:B------:R-:W-:Y:S01]  /*90e0*/  F2FP.BF16.F32.PACK_AB R105, RZ, R105 ;  /* 0x00000069ff69723e */ /* 0x000fe200000010ff */
[----:B------:R-:W-:Y:S01]  /*90f0*/  @P4 STG.E.U16 desc[UR36][R4.64+0x140], R104 ;  /* 0x0001406804004986 */ /* 0x000fe2000c101524 */
[C---:B------:R-:W-:Y:S02]  /*9100*/  ISETP.GT.AND P3, PT, R3.reuse, 0x8, P0 ;  /* 0x000000080300780c */ /* 0x040fe40000764270 */
[----:B------:R-:W-:Y:S01]  /*9110*/  ISETP.GT.AND P0, PT, R0, 0xa9, PT ;  /* 0x000000a90000780c */ /* 0x000fe20003f04270 */
[----:B------:R-:W-:Y:S01]  /*9120*/  @P5 STG.E.U16 desc[UR36][R4.64+0x142], R105 ;  /* 0x0001426904005986 */ /* 0x000fe2000c101524 */
[C---:B------:R-:W-:Y:S02]  /*9130*/  ISETP.GT.AND P4, PT, R3.reuse, RZ, P1 ;  /* 0x000000ff0300720c */ /* 0x040fe40000f84270 */
[----:B------:R-:W-:Y:S02]  /*9140*/  F2FP.BF16.F32.PACK_AB R106, RZ, R106 ;  /* 0x0000006aff6a723e */ /* 0x000fe400000010ff */
[----:B------:R-:W-:-:S02]  /*9150*/  ISETP.GT.AND P5, PT, R3, RZ, P0 ;  /* 0x000000ff0300720c */ /* 0x000fc400007a4270 */
[----:B------:R-:W-:Y:S01]  /*9160*/  F2FP.BF16.F32.PACK_AB R107, RZ, R107 ;  /* 0x0000006bff6b723e */ /* 0x000fe200000010ff */
[----:B------:R-:W-:Y:S01]  /*9170*/  @P2 STG.E.U16 desc[UR36][R6.64+0x140], R106 ;  /* 0x0001406a06002986 */ /* 0x000fe2000c101524 */
[----:B------:R-:W-:Y:S02]  /*9180*/  F2FP.BF16.F32.PACK_AB R108, RZ, R108 ;  /* 0x0000006cff6c723e */ /* 0x000fe400000010ff */
[C---:B------:R-:W-:Y:S01]  /*9190*/  ISETP.GT.AND P2, PT, R3.reuse, 0x8, P1 ;  /* 0x000000080300780c */ /* 0x040fe20000f44270 */
[----:B------:R-:W-:Y:S01]  /*91a0*/  @P3 STG.E.U16 desc[UR36][R6.64+0x142], R107 ;  /* 0x0001426b06003986 */ /* 0x000fe2000c101524 */
[----:B------:R-:W-:Y:S02]  /*91b0*/  ISETP.GT.AND P1, PT, R0, 0xb0, PT ;  /* 0x000000b00000780c */ /* 0x000fe40003f24270 */
[----:B------:R-:W-:Y:S01]  /*91c0*/  F2FP.BF16.F32.PACK_AB R109, RZ, R109 ;  /* 0x0000006dff6d723e */ /* 0x000fe200000010ff */
[----:B------:R-:W-:Y:S01]  /*91d0*/  @P4 STG.E.U16 desc[UR36][R4.64+0x150], R108 ;  /* 0x0001506c04004986 */ /* 0x000fe2000c101524 */
[----:B------:R-:W-:-:S02]  /*91e0*/  ISETP.GT.AND P3, PT, R3, 0x8, P0 ;  /* 0x000000080300780c */ /* 0x000fc40000764270 */
[----:B------:R-:W-:Y:S01]  /*91f0*/  ISETP.GT.AND P0, PT, R0, 0xb1, PT ;  /* 0x000000b10000780c */ /* 0x000fe20003f04270 */
[----:B------:R-:W-:Y:S01]  /*9200*/  @P5 STG.E.U16 desc[UR36][R4.64+0x152], R109 ;  /* 0x0001526d04005986 */ /* 0x000fe2000c101524 */
[C---:B------:R-:W-:Y:S02]  /*9210*/  ISETP.GT.AND P4, PT, R3.reuse, RZ, P1 ;  /* 0x000000ff0300720c */ /* 0x040fe40000f84270 */
[----:B------:R-:W-:Y:S02]  /*9220*/  F2FP.BF16.F32.PACK_AB R110, RZ, R110 ;  /* 0x0000006eff6e723e */ /* 0x000fe400000010ff */
[----:B------:R-:W-:Y:S02]  /*9230*/  ISETP.GT.AND P5, PT, R3, RZ, P0 ;  /* 0x000000ff0300720c */ /* 0x000fe400007a4270 */
[----:B------:R-:W-:Y:S01]  /*9240*/  F2FP.BF16.F32.PACK_AB R111, RZ, R111 ;  /* 0x0000006fff6f723e */ /* 0x000fe200000010ff */
[----:B------:R-:W-:Y:S01]  /*9250*/  @P2 STG.E.U16 desc[UR36][R6.64+0x150], R110 ;  /* 0x0001506e06002986 */ /* 0x000fe2000c101524 */
[----:B------:R-:W-:-:S02]  /*9260*/  F2FP.BF16.F32.PACK_AB R112, RZ, R112 ;  /* 0x00000070ff70723e */ /* 0x000fc400000010ff */
[C---:B------:R-:W-:Y:S01]  /*9270*/  ISETP.GT.AND P2, PT, R3.reuse, 0x8, P1 ;  /* 0x000000080300780c */ /* 0x040fe20000f44270 */
[----:B------:R-:W-:Y:S01]  /*9280*/  @P3 STG.E.U16 desc[UR36][R6.64+0x152], R111 ;  /* 0x0001526f06003986 */ /* 0x000fe2000c101524 */
[C---:B------:R-:W-:Y:S02]  /*9290*/  ISETP.GT.AND P1, PT, R0.reuse, 0xb8, PT ;  /* 0x000000b80000780c */ /* 0x040fe40003f24270 */
[----:B------:R-:W-:Y:S01]  /*92a0*/  F2FP.BF16.F32.PACK_AB R113, RZ, R113 ;  /* 0x00000071ff71723e */ /* 0x000fe200000010ff */
[----:B------:R-:W-:Y:S01]  /*92b0*/  @P4 STG.E.U16 desc[UR36][R4.64+0x160], R112 ;  /* 0x0001607004004986 */ /* 0x000fe2000c101524 */
[C---:B------:R-:W-:Y:S02]  /*92c0*/  ISETP.GT.AND P3, PT, R3.reuse, 0x8, P0 ;  /* 0x000000080300780c */ /* 0x040fe40000764270 */
[----:B------:R-:W-:Y:S01]  /*92d0*/  ISETP.GT.AND P0, PT, R0, 0xb9, PT ;  /* 0x000000b90000780c */ /* 0x000fe20003f04270 */
[----:B------:R-:W-:Y:S01]  /*92e0*/  @P5 STG.E.U16 desc[UR36][R4.64+0x162], R113 ;  /* 0x0001627104005986 */ /* 0x000fe2000c101524 */
[----:B------:R-:W-:-:S02]  /*92f0*/  ISETP.GT.AND P4, PT, R3, RZ, P1 ;  /* 0x000000ff0300720c */ /* 0x000fc40000f84270 */
[----:B------:R-:W-:Y:S02]  /*9300*/  F2FP.BF16.F32.PACK_AB R114, RZ, R114 ;  /* 0x00000072ff72723e */ /* 0x000fe400000010ff */
[C---:B------:R-:W-:Y:S02]  /*9310*/  ISETP.GT.AND P5, PT, R3.reuse, RZ, P0 ;  /* 0x000000ff0300720c */ /* 0x040fe400007a4270 */
[----:B------:R-:W-:Y:S01]  /*9320*/  F2FP.BF16.F32.PACK_AB R115, RZ, R115 ;  /* 0x00000073ff73723e */ /* 0x000fe200000010ff */
[----:B------:R-:W-:Y:S01]  /*9330*/  @P2 STG.E.U16 desc[UR36][R6.64+0x160], R114 ;  /* 0x0001607206002986 */ /* 0x000fe2000c101524 */
[----:B------:R-:W-:Y:S02]  /*9340*/  F2FP.BF16.F32.PACK_AB R116, RZ, R116 ;  /* 0x00000074ff74723e */ /* 0x000fe400000010ff */
        /* <DEDUP_REMOVED lines=65> */
[----:B------:R-:W-:Y:S02]  /*9760*/  ISETP.GT.AND P5, PT, R3, RZ, P0 ;  /* 0x000000ff0300720c */ /* 0x000fe400007a4270 */
[----:B------:R-:W-:Y:S02]  /*9770*/  F2FP.BF16.F32.PACK_AB R134, RZ, R134 ;  /* 0x00000086ff86723e */ /* 0x000fe400000010ff */
[----:B------:R-:W-:Y:S02]  /*9780*/  F2FP.BF16.F32.PACK_AB R135, RZ, R135 ;  /* 0x00000087ff87723e */ /* 0x000fe400000010ff */
[----:B------:R-:W-:Y:S01]  /*9790*/  F2FP.BF16.F32.PACK_AB R136, RZ, R136 ;  /* 0x00000088ff88723e */ /* 0x000fe200000010ff */
[----:B------:R-:W-:Y:S01]  /*97a0*/  @P2 STG.E.U16 desc[UR36][R6.64+0x1b0], R134 ;  /* 0x0001b08606002986 */ /* 0x000fe2000c101524 */
[----:B------:R-:W-:-:S02]  /*97b0*/  F2FP.BF16.F32.PACK_AB R137, RZ, R137 ;  /* 0x00000089ff89723e */ /* 0x000fc400000010ff */
[C---:B------:R-:W-:Y:S01]  /*97c0*/  ISETP.GT.AND P1, PT, R3.reuse, 0x8, P1 ;  /* 0x000000080300780c */ /* 0x040fe20000f24270 */
[----:B------:R-:W-:Y:S01]  /*97d0*/  @P3 STG.E.U16 desc[UR36][R6.64+0x1b2], R135 ;  /* 0x0001b28706003986 */ /* 0x000fe2000c101524 */
[C---:B------:R-:W-:Y:S02]  /*97e0*/  ISETP.GT.AND P2, PT, R3.reuse, 0x8, P0 ;  /* 0x000000080300780c */ /* 0x040fe40000744270 */
[C---:B------:R-:W-:Y:S01]  /*97f0*/  ISETP.GT.AND P0, PT, R0.reuse, 0xe9, PT ;  /* 0x000000e90000780c */ /* 0x040fe20003f04270 */
[----:B------:R-:W-:Y:S01]  /*9800*/  @P4 STG.E.U16 desc[UR36][R4.64+0x1c0], R136 ;  /* 0x0001c08804004986 */ /* 0x000fe2000c101524 */
[----:B------:R-:W-:Y:S02]  /*9810*/  ISETP.GT.AND P4, PT, R0, 0xe8, PT ;  /* 0x000000e80000780c */ /* 0x000fe40003f84270 */
[----:B------:R-:W-:Y:S01]  /*9820*/  F2FP.BF16.F32.PACK_AB R138, RZ, R138 ;  /* 0x0000008aff8a723e */ /* 0x000fe200000010ff */
[----:B------:R-:W-:Y:S01]  /*9830*/  @P5 STG.E.U16 desc[UR36][R4.64+0x1c2], R137 ;  /* 0x0001c28904005986 */ /* 0x000fe2000c101524 */
[----:B------:R-:W-:-:S02]  /*9840*/  ISETP.GT.AND P5, PT, R3, RZ, P4 ;  /* 0x000000ff0300720c */ /* 0x000fc400027a4270 */
[----:B------:R-:W-:Y:S01]  /*9850*/  F2FP.BF16.F32.PACK_AB R139, RZ, R139 ;  /* 0x0000008bff8b723e */ /* 0x000fe200000010ff */
[----:B------:R-:W-:Y:S01]  /*9860*/  @P1 STG.E.U16 desc[UR36][R6.64+0x1c0], R138 ;  /* 0x0001c08a06001986 */ /* 0x000fe2000c101524 */
[----:B------:R-:W-:Y:S02]  /*9870*/  F2FP.BF16.F32.PACK_AB R140, RZ, R140 ;  /* 0x0000008cff8c723e */ /* 0x000fe400000010ff */
[C---:B------:R-:W-:Y:S01]  /*9880*/  ISETP.GT.AND P3, PT, R3.reuse, RZ, P0 ;  /* 0x000000ff0300720c */ /* 0x040fe20000764270 */
[----:B------:R-:W-:Y:S01]  /*9890*/  @P2 STG.E.U16 desc[UR36][R6.64+0x1c2], R139 ;  /* 0x0001c28b06002986 */ /* 0x000fe2000c101524 */
[C---:B------:R-:W-:Y:S02]  /*98a0*/  ISETP.GT.AND P4, PT, R3.reuse, 0x8, P4 ;  /* 0x000000080300780c */ /* 0x040fe40002784270 */
[----:B------:R-:W-:Y:S02]  /*98b0*/  F2FP.BF16.F32.PACK_AB R141, RZ, R141 ;  /* 0x0000008dff8d723e */ /* 0x000fe400000010ff */
[----:B------:R-:W-:Y:S01]  /*98c0*/  F2FP.BF16.F32.PACK_AB R142, RZ, R142 ;  /* 0x0000008eff8e723e */ /* 0x000fe200000010ff */
[----:B------:R-:W-:Y:S01]  /*98d0*/  @P5 STG.E.U16 desc[UR36][R4.64+0x1d0], R140 ;  /* 0x0001d08c04005986 */ /* 0x000fe2000c101524 */
[----:B------:R-:W-:-:S02]  /*98e0*/  ISETP.GT.AND P5, PT, R3, 0x8, P0 ;  /* 0x000000080300780c */ /* 0x000fc400007a4270 */
[----:B------:R-:W-:Y:S02]  /*98f0*/  F2FP.BF16.F32.PACK_AB R143, RZ, R143 ;  /* 0x0000008fff8f723e */ /* 0x000fe400000010ff */
[C---:B------:R-:W-:Y:S01]  /*9900*/  ISETP.GT.AND P0, PT, R0.reuse, 0xf1, PT ;  /* 0x000000f10000780c */ /* 0x040fe20003f04270 */
[----:B------:R-:W-:Y:S01]  /*9910*/  @P3 STG.E.U16 desc[UR36][R4.64+0x1d2], R141 ;  /* 0x0001d28d04003986 */ /* 0x000fe2000c101524 */
[----:B------:R-:W-:Y:S02]  /*9920*/  ISETP.GT.AND P3, PT, R0, 0xf0, PT ;  /* 0x000000f00000780c */ /* 0x000fe40003f64270 */
[----:B------:R-:W-:Y:S01]  /*9930*/  F2FP.BF16.F32.PACK_AB R144, RZ, R144 ;  /* 0x00000090ff90723e */ /* 0x000fe200000010ff */
[----:B------:R-:W-:Y:S01]  /*9940*/  @P4 STG.E.U16 desc[UR36][R6.64+0x1d0], R142 ;  /* 0x0001d08e06004986 */ /* 0x000fe2000c101524 */
[C---:B------:R-:W-:Y:S02]  /*9950*/  ISETP.GT.AND P4, PT, R3.reuse, RZ, P3 ;  /* 0x000000ff0300720c */ /* 0x040fe40001f84270 */
[C---:B------:R-:W-:Y:S01]  /*9960*/  ISETP.GT.AND P3, PT, R3.reuse, 0x8, P3 ;  /* 0x000000080300780c */ /* 0x040fe20001f64270 */
[----:B------:R-:W-:Y:S01]  /*9970*/  @P5 STG.E.U16 desc[UR36][R6.64+0x1d2], R143 ;  /* 0x0001d28f06005986 */ /* 0x000fe2000c101524 */
[----:B------:R-:W-:-:S02]  /*9980*/  ISETP.GT.AND P5, PT, R3, RZ, P0 ;  /* 0x000000ff0300720c */ /* 0x000fc400007a4270 */
[----:B------:R-:W-:Y:S02]  /*9990*/  F2FP.BF16.F32.PACK_AB R145, RZ, R145 ;  /* 0x00000091ff91723e */ /* 0x000fe400000010ff */
[C---:B------:R-:W-:Y:S02]  /*99a0*/  ISETP.GT.AND P0, PT, R3.reuse, 0x8, P0 ;  /* 0x000000080300780c */ /* 0x040fe40000704270 */
[C---:B------:R-:W-:Y:S02]  /*99b0*/  ISETP.GT.AND P1, PT, R0.reuse, 0xf9, PT ;  /* 0x000000f90000780c */ /* 0x040fe40003f24270 */
[----:B------:R-:W-:Y:S01]  /*99c0*/  ISETP.GT.AND P2, PT, R0, 0xf8, PT ;  /* 0x000000f80000780c */ /* 0x000fe20003f44270 */
[----:B------:R-:W-:Y:S01]  /*99d0*/  @P4 STG.E.U16 desc[UR36][R4.64+0x1e0], R144 ;  /* 0x0001e09004004986 */ /* 0x000fe2000c101524 */
[C---:B------:R-:W-:Y:S01]  /*99e0*/  ISETP.GT.AND P4, PT, R3.reuse, RZ, P1 ;  /* 0x000000ff0300720c */ /* 0x040fe20000f84270 */
[----:B------:R-:W-:Y:S01]  /*99f0*/  @P3 IMAD.MOV.U32 R2, RZ, RZ, R6 ;  /* 0x000000ffff023224 */ /* 0x000fe200078e0006 */
[C---:B------:R-:W-:Y:S01]  /*9a00*/  ISETP.GT.AND P1, PT, R3.reuse, 0x8, P1 ;  /* 0x000000080300780c */ /* 0x040fe20000f24270 */
[----:B------:R-:W-:Y:S01]  /*9a10*/  @P5 STG.E.U16 desc[UR36][R4.64+0x1e2], R145 ;  /* 0x0001e29104005986 */ /* 0x000fe2000c101524 */
[----:B------:R-:W-:-:S02]  /*9a20*/  ISETP.GT.AND P5, PT, R3, RZ, P2 ;  /* 0x000000ff0300720c */ /* 0x000fc400017a4270 */
[----:B------:R-:W-:Y:S01]  /*9a30*/  ISETP.GT.AND P2, PT, R3, 0x8, P2 ;  /* 0x000000080300780c */ /* 0x000fe20001744270 */
[----:B------:R-:W-:Y:S01]  /*9a40*/  @P3 IMAD.MOV.U32 R3, RZ, RZ, R7 ;  /* 0x000000ffff033224 */ /* 0x000fe200078e0007 */
[----:B------:R-:W-:Y:S02]  /*9a50*/  F2FP.BF16.F32.PACK_AB R146, RZ, R146 ;  /* 0x00000092ff92723e */ /* 0x000fe400000010ff */
[----:B------:R-:W-:Y:S02]  /*9a60*/  F2FP.BF16.F32.PACK_AB R147, RZ, R147 ;  /* 0x00000093ff93723e */ /* 0x000fe400000010ff */
[----:B------:R-:W-:Y:S01]  /*9a70*/  F2FP.BF16.F32.PACK_AB R148, RZ, R148 ;  /* 0x00000094ff94723e */ /* 0x000fe200000010ff */
[----:B------:R0:W-:Y:S01]  /*9a80*/  @P3 STG.E.U16 desc[UR36][R2.64+0x1e0], R146 ;  /* 0x0001e09202003986 */ /* 0x0001e2000c101524 */
[----:B------:R-:W-:Y:S02]  /*9a90*/  F2FP.BF16.F32.PACK_AB R149, RZ, R149 ;  /* 0x00000095ff95723e */ /* 0x000fe400000010ff */
[----:B------:R-:W-:-:S02]  /*9aa0*/  F2FP.BF16.F32.PACK_AB R150, RZ, R150 ;  /* 0x00000096ff96723e */ /* 0x000fc400000010ff */
[----:B------:R-:W-:Y:S01]  /*9ab0*/  F2FP.BF16.F32.PACK_AB R151, RZ, R151 ;  /* 0x00000097ff97723e */ /* 0x000fe200000010ff */
[----:B0-----:R-:W-:Y:S02]  /*9ac0*/  @P0 IMAD.MOV.U32 R2, RZ, RZ, R6 ;  /* 0x000000ffff020224 */ /* 0x001fe400078e0006 */
[----:B------:R-:W-:-:S05]  /*9ad0*/  @P0 IMAD.MOV.U32 R3, RZ, RZ, R7 ;  /* 0x000000ffff030224 */ /* 0x000fca00078e0007 */
[----:B------:R0:W-:Y:S02]  /*9ae0*/  @P0 STG.E.U16 desc[UR36][R2.64+0x1e2], R147 ;  /* 0x0001e29302000986 */ /* 0x0001e4000c101524 */
[----:B0-----:R-:W-:Y:S02]  /*9af0*/  @P5 IMAD.MOV.U32 R2, RZ, RZ, R4 ;  /* 0x000000ffff025224 */ /* 0x001fe400078e0004 */
[----:B------:R-:W-:-:S05]  /*9b00*/  @P5 IMAD.MOV.U32 R3, RZ, RZ, R5 ;  /* 0x000000ffff035224 */ /* 0x000fca00078e0005 */
[----:B------:R0:W-:Y:S04]  /*9b10*/  @P5 STG.E.U16 desc[UR36][R2.64+0x1f0], R148 ;  /* 0x0001f09402005986 */ /* 0x0001e8000c101524 */
[----:B------:R1:W-:Y:S01]  /*9b20*/  @P4 STG.E.U16 desc[UR36][R4.64+0x1f2], R149 ;  /* 0x0001f29504004986 */ /* 0x0003e2000c101524 */
[----:B0-----:R-:W-:Y:S02]  /*9b30*/  @P2 IMAD.MOV.U32 R2, RZ, RZ, R6 ;  /* 0x000000ffff022224 */ /* 0x001fe400078e0006 */
[----:B------:R-:W-:-:S05]  /*9b40*/  @P2 IMAD.MOV.U32 R3, RZ, RZ, R7 ;  /* 0x000000ffff032224 */ /* 0x000fca00078e0007 */
[----:B------:R1:W-:Y:S04]  /*9b50*/  @P2 STG.E.U16 desc[UR36][R2.64+0x1f0], R150 ;  /* 0x0001f09602002986 */ /* 0x0003e8000c101524 */
[----:B------:R1:W-:Y:S02]  /*9b60*/  @P1 STG.E.U16 desc[UR36][R6.64+0x1f2], R151 ;  /* 0x0001f29706001986 */ /* 0x0003e4000c101524 */
.L_x_287:
[----:B------:R-:W-:Y:S05]  /*9b70*/  BSYNC B0 ;  /* 0x0000000000007941 */ /* 0x000fea0003800000 */
.L_x_33:
[----:B01----:R-:W2:Y:S01]  /*9b80*/  LDL.64 R2, [R1] ;  /* 0x0000000001027983 */ /* 0x003ea20000100a00 */
[----:B------:R-:W-:Y:S01]  /*9b90*/  ULDC.64 UR4, c[0x0][0x650] ;  /* 0x0001940000047ab9 */ /* 0x000fe20000000a00 */
[----:B------:R0:W-:Y:S01]  /*9ba0*/  SYNCS.ARRIVE.TRANS64.A1T0 RZ, [R160+UR45], RZ ;  /* 0x000000ffa0ff79a7 */ /* 0x0001e2000810002d */
[----:B------:R-:W-:Y:S01]  /*9bb0*/  PRMT R0, RZ, 0x7610, R0 ;  /* 0x00007610ff007816 */ /* 0x000fe20000000000 */
[----:B------:R-:W-:Y:S02]  /*9bc0*/  IMAD.MOV.U32 R19, RZ, RZ, -0x1 ;  /* 0xffffffffff137424 */ /* 0x000fe400078e00ff */
[----:B-----5:R-:W-:Y:S01]  /*9bd0*/  IMAD.MOV.U32 R22, RZ, RZ, -0x1 ;  /* 0xffffffffff167424 */ /* 0x020fe200078e00ff */
[----:B--2---:R-:W-:-:S04]  /*9be0*/  LEA R18, P0, R2, R18, 0x1 ;  /* 0x0000001202127211 */ /* 0x004fc800078008ff */
[----:B------:R-:W-:Y:S01]  /*9bf0*/  LEA.HI.X R17, R2, R17, R23, 0x1, P0 ;  /* 0x0000001102117211 */ /* 0x000fe200000f0c17 */
[----:B------:R-:W-:Y:S01]  /*9c00*/  IMAD.MOV.U32 R2, RZ, RZ, -0x1 ;  /* 0xffffffffff027424 */ /* 0x000fe200078e00ff */
[----:B------:R-:W-:-:S04]  /*9c10*/  ISETP.GE.U32.AND P0, PT, R18, UR4, PT ;  /* 0x0000000412007c0c */ /* 0x000fc8000bf06070 */
[----:B------:R-:W-:-:S13]  /*9c20*/  ISETP.GE.U32.AND.EX P0, PT, R17, UR5, PT, P0 ;  /* 0x0000000511007c0c */ /* 0x000fda000bf06100 */
[----:B0-----:R-:W-:Y:S05]  /*9c30*/  @P0 BRA `(.L_x_288) ;  /* 0x0000000400700947 */ /* 0x001fea0003800000 */
[----:B------:R-:W0:Y:S01]  /*9c40*/  S2R R10, SR_CTAID.X ;  /* 0x00000000000a7919 */ /* 0x000e220000002500 */
[----:B---34-:R-:W1:Y:S01]  /*9c50*/  LDC.64 R8, c[0x0][0x628] ;  /* 0x00018a00ff087b82 */ /* 0x018e620000000a00 */
[----:B------:R-:W-:Y:S01]  /*9c60*/  ULDC UR4, c[0x0][0x150] ;  /* 0x0000540000047ab9 */ /* 0x000fe20000000800 */
[----:B------:R-:W-:Y:S01]  /*9c70*/  IMAD.MOV.U32 R6, RZ, RZ, R18 ;  /* 0x000000ffff067224 */ /* 0x000fe200078e0012 */
[----:B------:R-:W2:Y:S01]  /*9c80*/  S2R R20, SR_CTAID.Y ;  /* 0x0000000000147919 */ /* 0x000ea20000002600 */
[----:B------:R-:W-:-:S04]  /*9c90*/  IMAD.MOV.U32 R7, RZ, RZ, R17 ;  /* 0x000000ffff077224 */ /* 0x000fc800078e0011 */
[----:B------:R-:W3:Y:S08]  /*9ca0*/  LDC R15, c[0x0][0x144] ;  /* 0x00005100ff0f7b82 */ /* 0x000ef00000000800 */
[----:B------:R-:W4:Y:S08]  /*9cb0*/  LDC R0, c[0x0][0x630] ;  /* 0x00018c00ff007b82 */ /* 0x000f300000000800 */
[----:B------:R-:W2:Y:S01]  /*9cc0*/  LDC.64 R12, c[0x0][0x620] ;  /* 0x00018800ff0c7b82 */ /* 0x000ea20000000a00 */
[----:B-1----:R-:W-:-:S04]  /*9cd0*/  ISETP.NE.U32.AND P0, PT, R8, RZ, PT ;  /* 0x000000ff0800720c */ /* 0x002fc80003f05070 */
[----:B------:R-:W-:Y:S02]  /*9ce0*/  ISETP.NE.AND.EX P0, PT, R9, RZ, PT, P0 ;  /* 0x000000ff0900720c */ /* 0x000fe40003f05300 */
[----:B0-----:R-:W-:-:S05]  /*9cf0*/  I2FP.F32.U32 R2, R10 ;  /* 0x0000000a00027245 */ /* 0x001fca0000201000 */
[----:B------:R-:W-:-:S04]  /*9d00*/  FMUL R2, R2, UR4 ;  /* 0x0000000402027c20 */ /* 0x000fc80008400000 */
[----:B------:R0:W1:Y:S02]  /*9d10*/  F2I.U32.TRUNC.NTZ R14, R2 ;  /* 0x00000002000e7305 */ /* 0x000064000020f000 */
[----:B---34-:R-:W-:Y:S05]  /*9d20*/  @!P0 BRA `(.L_x_289) ;  /* 0x0000000000288947 */ /* 0x018fea0003800000 */
[----:B------:R-:W3:Y:S02]  /*9d30*/  LDC R3, c[0x0][0x634] ;  /* 0x00018d00ff037b82 */ /* 0x000ee40000000800 */
[----:B---3--:R-:W-:-:S05]  /*9d40*/  IADD3 R7, P0, R18, R3, RZ ;  /* 0x0000000312077210 */ /* 0x008fca0007f1e0ff */
[----:B------:R-:W-:-:S04]  /*9d50*/  IMAD.X R11, RZ, RZ, R17, P0 ;  /* 0x000000ffff0b7224 */ /* 0x000fc800000e0611 */
[----:B0-----:R-:W-:-:S04]  /*9d60*/  IMAD.WIDE.U32 R2, R11, R8, RZ ;  /* 0x000000080b027225 */ /* 0x001fc800078e00ff */
[----:B------:R-:W-:-:S04]  /*9d70*/  IMAD.WIDE.U32 R4, P0, R7, R9, R2 ;  /* 0x0000000907047225 */ /* 0x000fc80007800002 */
[----:B------:R-:W-:-:S04]  /*9d80*/  IMAD.WIDE.U32 R2, R7, R8, RZ ;  /* 0x0000000807027225 */ /* 0x000fc800078e00ff */
[----:B------:R-:W-:Y:S01]  /*9d90*/  IMAD.X R7, RZ, RZ, RZ, P0 ;  /* 0x000000ffff077224 */ /* 0x000fe200000e06ff */
[----:B------:R-:W-:Y:S01]  /*9da0*/  IADD3 RZ, P0, R3, R4, RZ ;  /* 0x0000000403ff7210 */ /* 0x000fe20007f1e0ff */
[----:B------:R-:W-:-:S04]  /*9db0*/  IMAD.MOV.U32 R6, RZ, RZ, R5 ;  /* 0x000000ffff067224 */ /* 0x000fc800078e0005 */
[----:B------:R-:W-:-:S08]  /*9dc0*/  IMAD.WIDE.U32.X R6, R11, R9, R6, P0 ;  /* 0x000000090b067225 */ /* 0x000fd000000e0406 */
.L_x_289:
[----:B------:R-:W3:Y:S01]  /*9dd0*/  LDC.64 R26, c[0x0][0x640] ;  /* 0x00019000ff1a7b82 */ /* 0x000ee20000000a00 */
[-C--:B------:R-:W-:Y:S01]  /*9de0*/  SHF.R.U64 R11, R6, R0.reuse, R7 ;  /* 0x00000000060b7219 */ /* 0x080fe20000001207 */
[----:B------:R-:W-:Y:S01]  /*9df0*/  IMAD.MOV.U32 R19, RZ, RZ, R17 ;  /* 0x000000ffff137224 */ /* 0x000fe200078e0011 */
[----:B------:R-:W-:Y:S01]  /*9e00*/  SHF.R.U32.HI R0, RZ, R0, R7 ;  /* 0x00000000ff007219 */ /* 0x000fe20000011607 */
[----:B-1----:R-:W-:Y:S01]  /*9e10*/  IMAD.MOV R14, RZ, RZ, -R14 ;  /* 0x000000ffff0e7224 */ /* 0x002fe200078e0a0e */
[----:B------:R-:W-:Y:S01]  /*9e20*/  IADD3 R5, P0, RZ, -R11, RZ ;  /* 0x8000000bff057210 */ /* 0x000fe20007f1e0ff */
[----:B------:R-:W-:Y:S01]  /*9e30*/  ULDC UR4, c[0x0][0x154] ;  /* 0x0000550000047ab9 */ /* 0x000fe20000000800 */
[----:B------:R-:W-:Y:S01]  /*9e40*/  IMAD.MOV.U32 R7, RZ, RZ, 0x1 ;  /* 0x00000001ff077424 */ /* 0x000fe200078e00ff */
[----:B------:R-:W1:Y:S01]  /*9e50*/  LDC R4, c[0x0][0x618] ;  /* 0x00018600ff047b82 */ /* 0x000e620000000800 */
[----:B------:R-:W-:Y:S02]  /*9e60*/  IMAD R22, R15, R14, R10 ;  /* 0x0000000e0f167224 */ /* 0x000fe400078e020a */
[----:B------:R-:W-:-:S04]  /*9e70*/  IMAD.X R3, RZ, RZ, ~R0, P0 ;  /* 0x000000ffff037224 */ /* 0x000fc800000e0e00 */
[-C--:B--2---:R-:W-:Y:S01]  /*9e80*/  IMAD R0, R3, R12.reuse, RZ ;  /* 0x0000000c03007224 */ /* 0x084fe200078e02ff */
[----:B------:R-:W2:Y:S01]  /*9e90*/  LDC R6, c[0x0][0x608] ;  /* 0x00018200ff067b82 */ /* 0x000ea20000000800 */
[----:B0-----:R-:W-:-:S04]  /*9ea0*/  IMAD.WIDE.U32 R2, R5, R12, R18 ;  /* 0x0000000c05027225 */ /* 0x001fc800078e0012 */
[----:B------:R-:W-:Y:S01]  /*9eb0*/  IMAD R5, R5, R13, R0 ;  /* 0x0000000d05057224 */ /* 0x000fe200078e0200 */
[----:B------:R-:W-:Y:S02]  /*9ec0*/  I2FP.F32.U32 R0, R20 ;  /* 0x0000001400007245 */ /* 0x000fe40000201000 */
[----:B------:R-:W0:Y:S01]  /*9ed0*/  LDC R24, c[0x0][0x658] ;  /* 0x00019600ff187b82 */ /* 0x000e220000000800 */
[----:B------:R-:W-:Y:S01]  /*9ee0*/  IMAD.IADD R3, R3, 0x1, R5 ;  /* 0x0000000103037824 */ /* 0x000fe200078e0205 */
[----:B---3--:R-:W-:Y:S01]  /*9ef0*/  ISETP.NE.U32.AND P0, PT, R26, RZ, PT ;  /* 0x000000ff1a00720c */ /* 0x008fe20003f05070 */
[----:B------:R-:W-:Y:S01]  /*9f00*/  FMUL R0, R0, UR4 ;  /* 0x0000000400007c20 */ /* 0x000fe20008400000 */
[----:B------:R-:W-:Y:S02]  /*9f10*/  IMAD.MOV.U32 R5, RZ, RZ, -0x1 ;  /* 0xffffffffff057424 */ /* 0x000fe400078e00ff */
[----:B------:R-:W-:Y:S01]  /*9f20*/  ISETP.NE.AND.EX P0, PT, R27, RZ, PT, P0 ;  /* 0x000000ff1b00720c */ /* 0x000fe20003f05300 */
[----:B------:R3:W4:Y:S01]  /*9f30*/  F2I.U32.TRUNC.NTZ R12, R0 ;  /* 0x00000000000c7305 */ /* 0x000722000020f000 */
[----:B------:R-:W3:Y:S01]  /*9f40*/  LDC R15, c[0x0][0x148] ;  /* 0x00005200ff0f7b82 */ /* 0x000ee20000000800 */
[----:B-1----:R-:W-:-:S02]  /*9f50*/  SHF.R.U64 R10, R2, R4, R3 ;  /* 0x00000004020a7219 */ /* 0x002fc40000001203 */
[----:B------:R-:W-:-:S05]  /*9f60*/  SHF.R.U32.HI R3, RZ, R4, R3 ;  /* 0x00000004ff037219 */ /* 0x000fca0000011603 */
[----:B------:R-:W1:Y:S01]  /*9f70*/  LDC R14, c[0x0][0x600] ;  /* 0x00018000ff0e7b82 */ /* 0x000e620000000800 */
[-CC-:B--2---:R-:W-:Y:S02]  /*9f80*/  SHF.R.U64 R8, R10, R6.reuse, R3.reuse ;  /* 0x000000060a087219 */ /* 0x184fe40000001203 */
[----:B------:R-:W-:-:S05]  /*9f90*/  SHF.R.U32.HI R3, RZ, R6, R3 ;  /* 0x00000006ff037219 */ /* 0x000fca0000011603 */
[----:B------:R-:W2:Y:S01]  /*9fa0*/  LDC R21, c[0x0][0x648] ;  /* 0x00019200ff157b82 */ /* 0x000ea20000000800 */
[-CC-:B0-----:R-:W-:Y:S02]  /*9fb0*/  SHF.R.U64 R13, R8, R24.reuse, R3.reuse ;  /* 0x00000018080d7219 */ /* 0x181fe40000001203 */
[-C--:B------:R-:W-:Y:S02]  /*9fc0*/  SHF.L.U32 R5, R5, R24.reuse, RZ ;  /* 0x0000001805057219 */ /* 0x080fe400000006ff */
[-C--:B------:R-:W-:Y:S01]  /*9fd0*/  SHF.R.U32.HI R3, RZ, R24.reuse, R3 ;  /* 0x00000018ff037219 */ /* 0x080fe20000011603 */
[----:B------:R-:W-:Y:S01]  /*9fe0*/  IMAD.MOV.U32 R2, RZ, RZ, R13 ;  /* 0x000000ffff027224 */ /* 0x000fe200078e000d */
[----:B------:R-:W-:Y:S01]  /*9ff0*/  SHF.L.U32 R24, R7, R24, RZ ;  /* 0x0000001807187219 */ /* 0x000fe200000006ff */
[----:B------:R-:W0:Y:S01]  /*a000*/  LDC R25, c[0x0][0x638] ;  /* 0x00018e00ff197b82 */ /* 0x000e220000000800 */
[----:B------:R-:W-:-:S07]  /*a010*/  LOP3.LUT R19, RZ, R5, RZ, 0x33, !PT ;  /* 0x00000005ff137212 */ /* 0x000fce00078e33ff */
[----:B------:R-:W0:Y:S01]  /*a020*/  LDC R28, c[0x0][0x610] ;  /* 0x00018400ff1c7b82 */ /* 0x000e220000000800 */
[----:B----4-:R-:W-:Y:S05]  /*a030*/  @!P0 BRA `(.L_x_290) ;  /* 0x0000000000288947 */ /* 0x010fea0003800000 */
[----:B---3--:R-:W3:Y:S02]  /*a040*/  LDC R0, c[0x0][0x64c] ;  /* 0x00019300ff007b82 */ /* 0x008ee40000000800 */
[----:B---3--:R-:W-:-:S05]  /*a050*/  IADD3 R7, P0, R13, R0, RZ ;  /* 0x000000000d077210 */ /* 0x008fca0007f1e0ff */
        /* <DEDUP_REMOVED lines=8> */
.L_x_290:
[----:B------:R-:W4:Y:S01]  /*a0e0*/  LDC R4, c[0x0][0x65c] ;  /* 0x00019700ff047b82 */ /* 0x000f220000000800 */
[----:B--23--:R-:W-:Y:S01]  /*a0f0*/  SHF.R.U64 R0, R2, R21, R3 ;  /* 0x0000001502007219 */ /* 0x00cfe20000001203 */
[----:B-1----:R-:W-:Y:S01]  /*a100*/  VIADD R3, R14, 0xffffffff ;  /* 0xffffffff0e037836 */ /* 0x002fe20000000000 */
[----:B------:R-:W-:Y:S01]  /*a110*/  LOP3.LUT R19, R8, R19, RZ, 0xc0, !PT ;  /* 0x0000001308137212 */ /* 0x000fe200078ec0ff */
[----:B------:R-:W-:Y:S02]  /*a120*/  IMAD.MOV R12, RZ, RZ, -R12 ;  /* 0x000000ffff0c7224 */ /* 0x000fe400078e0a0c */
[----:B------:R-:W-:Y:S01]  /*a130*/  IMAD.MOV R2, RZ, RZ, -R0 ;  /* 0x000000ffff027224 */ /* 0x000fe200078e0a00 */
[----:B------:R-:W-:Y:S01]  /*a140*/  LOP3.LUT R3, R10, R3, RZ, 0xc0, !PT ;  /* 0x000000030a037212 */ /* 0x000fe200078ec0ff */
[----:B------:R-:W-:Y:S02]  /*a150*/  IMAD R19, R24, R0, R19 ;  /* 0x0000000018137224 */ /* 0x000fe400078e0213 */
[----:B0-----:R-:W-:-:S04]  /*a160*/  IMAD R0, R2, R25, R13 ;  /* 0x0000001902007224 */ /* 0x001fc800078e020d */
[----:B------:R-:W-:Y:S01]  /*a170*/  IMAD R2, R0, R14, R3 ;  /* 0x0000000e00027224 */ /* 0x000fe200078e0203 */
[----:B----4-:R-:W-:Y:S01]  /*a180*/  ISETP.NE.AND P0, PT, R4, 0x1, PT ;  /* 0x000000010400780c */ /* 0x010fe20003f05270 */
[----:B------:R-:W-:-:S05]  /*a190*/  IMAD.MOV.U32 R4, RZ, RZ, 0x1 ;  /* 0x00000001ff047424 */ /* 0x000fca00078e00ff */
[----:B------:R-:W-:-:S07]  /*a1a0*/  PRMT R0, R4, 0x7610, R0 ;  /* 0x0000761004007816 */ /* 0x000fce0000000000 */
[----:B------:R-:W-:-:S04]  /*a1b0*/  @P0 IMAD R22, R15, R12, R20 ;  /* 0x0000000c0f160224 */ /* 0x000fc800078e0214 */
[----:B------:R-:W-:-:S05]  /*a1c0*/  IMAD R19, R19, R28, R22 ;  /* 0x0000001c13137224 */ /* 0x000fca00078e0216 */
[----:B------:R-:W-:Y:S02]  /*a1d0*/  SEL R22, R2, R19, !P0 ;  /* 0x0000001302167207 */ /* 0x000fe40004000000 */
[----:B------:R-:W-:Y:S01]  /*a1e0*/  SEL R19, R19, R2, !P0 ;  /* 0x0000000213137207 */ /* 0x000fe20004000000 */
[----:B------:R-:W-:-:S07]  /*a1f0*/  IMAD.MOV.U32 R2, RZ, RZ, R11 ;  /* 0x000000ffff027224 */ /* 0x000fce00078e000b */
.L_x_288:
[----:B------:R-:W-:Y:S02]  /*a200*/  LOP3.LUT P0, RZ, R0, 0xff, RZ, 0xc0, !PT ;  /* 0x000000ff00ff7812 */ /* 0x000fe4000780c0ff */
[----:B------:R-:W-:-:S11]  /*a210*/  LOP3.LUT R173, R173, 0x1, RZ, 0x3c, !PT ;  /* 0x00000001adad7812 */ /* 0x000fd600078e3cff */
[----:B------:R-:W-:Y:S05]  /*a220*/  @P0 BRA `(.L_x_291) ;  /* 0xffffff7000c40947 */ /* 0x000fea000383ffff */
[----:B------:R-:W-:Y:S05]  /*a230*/  EXIT ;  /* 0x000000000000794d */ /* 0x000fea0003800000 */
.L_x_14:
[----:B------:R-:W-:-:S08]  /*a240*/  ISETP.NE.AND P0, PT, R0, RZ, PT ;  /* 0x000000ff0000720c */ /* 0x000fd00003f05270 */
[----:B0-----:R-:W0:-:S00]  /*a250*/  USETMAXREG.DEALLOC.CTAPOOL 0x28 ;  /* 0x00000028000079c8 */ /* 0x001e0000080e0500 */
[----:B------:R-:W-:Y:S05]  /*a260*/  @P0 EXIT ;  /* 0x000000000000094d */ /* 0x000fea0003800000 */
[----:B0-----:R-:W-:Y:S01]  /*a270*/  LOP3.LUT P0, RZ, R8, 0xff, RZ, 0xc0, !PT ;  /* 0x000000ff08ff7812 */ /* 0x001fe2000780c0ff */
[----:B------:R-:W-:Y:S02]  /*a280*/  IMAD.MOV.U32 R0, RZ, RZ, 0x1 ;  /* 0x00000001ff007424 */ /* 0x000fe400078e00ff */
[----:B------:R-:W-:-:S10]  /*a290*/  IMAD.MOV.U32 R7, RZ, RZ, RZ ;  /* 0x000000ffff077224 */ /* 0x000fd400078e00ff */
[----:B------:R-:W-:Y:S05]  /*a2a0*/  @!P0 BRA `(.L_x_292) ;  /* 0x0000000c001c8947 */ /* 0x000fea0003800000 */
[----:B------:R-:W-:Y:S01]  /*a2b0*/  LOP3.LUT P0, RZ, R4, 0x1f, RZ, 0xc0, !PT ;  /* 0x0000001f04ff7812 */ /* 0x000fe2000780c0ff */
[----:B------:R-:W-:Y:S01]  /*a2c0*/  ULDC UR5, c[0x0][0x658] ;  /* 0x0001960000057ab9 */ /* 0x000fe20000000800 */
[----:B------:R-:W-:Y:S01]  /*a2d0*/  UMOV UR6, 0xffffffff ;  /* 0xffffffff00067882 */ /* 0x000fe20000000000 */
[----:B------:R-:W-:Y:S01]  /*a2e0*/  BSSY B0, `(.L_x_292) ;  /* 0x00000c3000007945 */ /* 0x000fe20003800000 */
[----:B------:R-:W-:Y:S01]  /*a2f0*/  USHF.L.U32 UR6, UR6, UR5, URZ ;  /* 0x0000000506067299 */ /* 0x000fe2000800063f */
[C---:B------:R-:W-:Y:S01]  /*a300*/  ISETP.NE.AND P2, PT, R3.reuse, RZ, PT ;  /* 0x000000ff0300720c */ /* 0x040fe20003f45270 */
[----:B------:R-:W-:Y:S01]  /*a310*/  IMAD.MOV.U32 R8, RZ, RZ, 0x1 ;  /* 0x00000001ff087424 */ /* 0x000fe200078e00ff */
[----:B------:R-:W-:Y:S01]  /*a320*/  ISETP.NE.OR P0, PT, R3, RZ, !P0 ;  /* 0x000000ff0300720c */ /* 0x000fe20004705670 */
[----:B------:R-:W-:Y:S01]  /*a330*/  IMAD.MOV.U32 R0, RZ, RZ, 0x1 ;  /* 0x00000001ff007424 */ /* 0x000fe200078e00ff */
[----:B------:R-:W-:Y:S01]  /*a340*/  LOP3.LUT R6, R16, 0x2, RZ, 0xfc, !PT ;  /* 0x0000000210067812 */ /* 0x000fe200078efcff */
[----:B------:R-:W-:Y:S01]  /*a350*/  IMAD.MOV.U32 R7, RZ, RZ, RZ ;  /* 0x000000ffff077224 */ /* 0x000fe200078e00ff */
[----:B------:R-:W-:Y:S01]  /*a360*/  ULDC UR4, c[0x0][0x600] ;  /* 0x0001800000047ab9 */ /* 0x000fe20000000800 */
[----:B------:R-:W-:Y:S01]  /*a370*/  UMOV UR7, 0x1 ;  /* 0x0000000100077882 */ /* 0x000fe20000000000 */
[----:B------:R-:W-:-:S02]  /*a380*/  UIADD3 UR21, UR40, 0x1, URZ ;  /* 0x0000000128157890 */ /* 0x000fc4000fffe03f */
[----:B------:R-:W-:Y:S02]  /*a390*/  UIADD3 UR13, UR4, -0x1, URZ ;  /* 0xffffffff040d7890 */ /* 0x000fe4000fffe03f */
[----:B------:R-:W-:Y:S02]  /*a3a0*/  USHF.L.U32 UR15, UR7, UR5, URZ ;  /* 0x00000005070f7299 */ /* 0x000fe4000800063f */
[----:B------:R-:W-:Y:S01]  /*a3b0*/  ULOP3.LUT UR14, URZ, UR6, URZ, 0x33, !UPT ;  /* 0x000000063f0e7292 */ /* 0x000fe2000f8e333f */
[----:B------:R-:W-:-:S11]  /*a3c0*/  ULDC.64 UR22, c[0x0][0x198] ;  /* 0x0000660000167ab9 */ /* 0x000fd60000000a00 */
.L_x_304:
[----:B------:R-:W-:-:S03]  /*a3d0*/  UMOV UR4, 0xffffffff ;  /* 0xffffffff00047882 */ /* 0x000fc60000000000 */
[----:B------:R-:W-:Y:S05]  /*a3e0*/  BRA.DIV UR4, `(.L_x_293) ;  /* 0x0000001204dc7947 */ /* 0x000fea000b800000 */
[----:B------:R-:W-:-:S13]  /*a3f0*/  ELECT P6, URZ, PT ;  /* 0x00000000003f782f */ /* 0x000fda00038c0000 */
.L_x_324:
[----:B------:R-:W0:Y:S01]  /*a400*/  LDC R3, c[0x0][0x28c] ;  /* 0x0000a300ff037b82 */ /* 0x000e220000000800 */
[----:B------:R-:W-:Y:S01]  /*a410*/  BSSY B1, `(.L_x_294) ;  /* 0x0000037000017945 */ /* 0x000fe20003800000 */
[----:B0-----:R-:W-:-:S13]  /*a420*/  ISETP.LT.OR P6, PT, R3, 0x1, !P6 ;  /* 0x000000010300780c */ /* 0x001fda00077c1670 */
[----:B------:R-:W-:Y:S05]  /*a430*/  @P6 BRA `(.L_x_295) ;  /* 0x0000000000d06947 */ /* 0x000fea0003800000 */
[----:B------:R-:W-:Y:S02]  /*a440*/  IMAD.SHL.U32 R22, R22, 0x100, RZ ;  /* 0x0000010016167824 */ /* 0x000fe400078e00ff */
[----:B------:R-:W-:Y:S02]  /*a450*/  IMAD.SHL.U32 R19, R19, 0x40, RZ ;  /* 0x0000004013137824 */ /* 0x000fe400078e00ff */
[----:B------:R-:W-:Y:S02]  /*a460*/  IMAD.MOV.U32 R12, RZ, RZ, RZ ;  /* 0x000000ffff0c7224 */ /* 0x000fe400078e00ff */
[----:B------:R-:W-:Y:S02]  /*a470*/  IMAD.U32 R13, RZ, RZ, UR21 ;  /* 0x00000015ff0d7e24 */ /* 0x000fe4000f8e00ff */
[----:B------:R-:W-:Y:S02]  /*a480*/  IMAD.MOV.U32 R3, RZ, RZ, R0 ;  /* 0x000000ffff037224 */ /* 0x000fe400078e0000 */
[----:B------:R-:W-:-:S07]  /*a490*/  IMAD.MOV.U32 R4, RZ, RZ, R7 ;  /* 0x000000ffff047224 */ /* 0x000fce00078e0007 */
.L_x_299:
[----:B------:R-:W0:Y:S01]  /*a4a0*/  S2R R10, SR_CgaCtaId ;  /* 0x00000000000a7919 */ /* 0x000e220000008800 */
[----:B------:R-:W-:Y:S01]  /*a4b0*/  MOV R5, 0x400 ;  /* 0x0000040000057802 */ /* 0x000fe20000000f00 */
[----:B------:R-:W1:Y:S03]  /*a4c0*/  @!P2 LDC R9, c[0x0][0x500] ;  /* 0x00014000ff09ab82 */ /* 0x000e660000000800 */
[----:B0-----:R-:W-:Y:S02]  /*a4d0*/  LEA R11, R10, R5, 0x18 ;  /* 0x000000050a0b7211 */ /* 0x001fe400078ec0ff */
[----:B------:R-:W-:-:S03]  /*a4e0*/  SHF.L.U32 R5, R3, 0x1f, RZ ;  /* 0x0000001f03057819 */ /* 0x000fc600000006ff */
[----:B------:R-:W-:-:S04]  /*a4f0*/  IMAD R10, R4, 0x8, R11 ;  /* 0x00000008040a7824 */ /* 0x000fc800078e020b */
[----:B------:R-:W0:Y:S02]  /*a500*/  SYNCS.PHASECHK.TRANS64.TRYWAIT P1, [R10+URZ+0x58], R5 ;  /* 0x000058050a0075a7 */ /* 0x000e24000802017f */
[----:B01----:R-:W-:Y:S05]  /*a510*/  @!P1 BRA `(.L_x_296) ;  /* 0x0000001000b09947 */ /* 0x003fea0003800000 */
.L_x_325:
[----:B0-----:R-:W-:Y:S01]  /*a520*/  PRMT R5, R6, 0x9910, RZ ;  /* 0x0000991006057816 */ /* 0x001fe200000000ff */
[----:B------:R0:W-:Y:S03]  /*a530*/  @!P2 SYNCS.ARRIVE.TRANS64 RZ, [R10+URZ], R9 ;  /* 0x000000090affa9a7 */ /* 0x0001e6000800003f */
[----:B------:R-:W-:-:S13]  /*a540*/  ISETP.NE.AND P1, PT, R5, 0x2, PT ;  /* 0x000000020500780c */ /* 0x000fda0003f25270 */
[----:B0-----:R-:W-:Y:S05]  /*a550*/  @P1 BRA `(.L_x_297) ;  /* 0x0000000000041947 */ /* 0x001fea0003800000 */
[----:B------:R-:W-:Y:S01]  /*a560*/  BPT.TRAP 0x1 ;  /* 0x000000040000795c */ /* 0x000fe20000300000 */
.L_x_297:
[----:B------:R-:W-:Y:S05]  /*a570*/  @P0 BRA `(.L_x_298) ;  /* 0x0000000000040947 */ /* 0x000fea0003800000 */
[----:B------:R-:W-:Y:S01]  /*a580*/  BPT.TRAP 0x1 ;  /* 0x000000040000795c */ /* 0x000fe20000300000 */
.L_x_298:
[--C-:B------:R-:W-:Y:S01]  /*a590*/  IMAD R5, R4, 0x1000, R11.reuse ;  /* 0x0000100004057824 */ /* 0x100fe200078e020b */
[----:B------:R-:W-:Y:S01]  /*a5a0*/  R2UR UR17, R10 ;  /* 0x000000000a1172ca */ /* 0x000fe200000e0000 */
[----:B------:R-:W-:Y:S01]  /*a5b0*/  IMAD R11, R4, 0x4000, R11 ;  /* 0x00004000040b7824 */ /* 0x000fe200078e020b */
[----:B------:R-:W-:Y:S01]  /*a5c0*/  R2UR UR19, R12 ;  /* 0x000000000c1372ca */ /* 0x000fe200000e0000 */
[----:B------:R-:W-:Y:S01]  /*a5d0*/  VIADD R13, R13, 0xffffffff ;  /* 0xffffffff0d0d7836 */ /* 0x000fe20000000000 */
[----:B------:R-:W-:Y:S01]  /*a5e0*/  R2UR UR16, R5 ;  /* 0x00000000051072ca */ /* 0x000fe200000e0000 */
[----:B------:R-:W-:Y:S01]  /*a5f0*/  UIADD3 UR4, UP0, UR22, 0xf0, URZ ;  /* 0x000000f016047890 */ /* 0x000fe2000ff1e03f */
[----:B------:R-:W-:Y:S01]  /*a600*/  R2UR UR8, R11 ;  /* 0x000000000b0872ca */ /* 0x000fe200000e0000 */
[----:B------:R-:W-:Y:S01]  /*a610*/  UIADD3 UR24, UP1, UR22, 0x1f0, URZ ;  /* 0x000001f016187890 */ /* 0x000fe2000ff3e03f */
[----:B------:R-:W-:Y:S01]  /*a620*/  R2UR UR20, R2 ;  /* 0x00000000021472ca */ /* 0x000fe200000e0000 */
[----:B------:R-:W-:Y:S01]  /*a630*/  UIADD3.X UR5, URZ, UR23, URZ, UP0, !UPT ;  /* 0x000000173f057290 */ /* 0x000fe200087fe43f */
[----:B------:R-:W-:Y:S01]  /*a640*/  R2UR UR18, R19 ;  /* 0x00000000131272ca */ /* 0x000fe200000e0000 */
[----:B------:R-:W-:Y:S01]  /*a650*/  VIADD R4, R4, 0x1 ;  /* 0x0000000104047836 */ /* 0x000fe20000000000 */
[----:B------:R-:W-:Y:S01]  /*a660*/  R2UR UR11, R22 ;  /* 0x00000000160b72ca */ /* 0x000fe200000e0000 */
[----:B------:R-:W-:Y:S01]  /*a670*/  UIADD3.X UR25, URZ, UR23, URZ, UP1, !UPT ;  /* 0x000000173f197290 */ /* 0x000fe20008ffe43f */
[----:B------:R-:W-:Y:S01]  /*a680*/  ISETP.GT.AND P3, PT, R13, 0x1, PT ;  /* 0x000000010d00780c */ /* 0x000fe20003f64270 */
[----:B------:R-:W-:Y:S01]  /*a690*/  UMOV UR6, 0x0 ;  /* 0x0000000000067882 */ /* 0x000fe20000000000 */
[----:B------:R-:W-:Y:S01]  /*a6a0*/  ISETP.NE.AND P1, PT, R4, 0xb, PT ;  /* 0x0000000b0400780c */ /* 0x000fe20003f25270 */
[----:B------:R-:W-:Y:S01]  /*a6b0*/  UIADD3 UR16, UR16, 0x180, URZ ;  /* 0x0000018010107890 */ /* 0x000fe2000fffe03f */
[----:B------:R-:W-:Y:S01]  /*a6c0*/  VIADD R12, R12, 0x20 ;  /* 0x000000200c0c7836 */ /* 0x000fe20000000000 */
[----:B------:R-:W-:Y:S01]  /*a6d0*/  UIADD3 UR8, UR8, 0xb180, URZ ;  /* 0x0000b18008087890 */ /* 0x000fe2000fffe03f */
[----:B------:R-:W-:Y:S01]  /*a6e0*/  SEL R10, RZ, 0x1, P1 ;  /* 0x00000001ff0a7807 */ /* 0x000fe20000800000 */
[----:B------:R-:W-:Y:S01]  /*a6f0*/  UMOV UR7, 0x10000000 ;  /* 0x1000000000077882 */ /* 0x000fe20000000000 */
[----:B------:R-:W-:Y:S01]  /*a700*/  UMOV UR9, UR17 ;  /* 0x0000001100097c82 */ /* 0x000fe20008000000 */
[----:B------:R-:W-:Y:S01]  /*a710*/  UMOV UR10, UR19 ;  /* 0x00000013000a7c82 */ /* 0x000fe20008000000 */
[----:B------:R-:W-:Y:S01]  /*a720*/  UMOV UR12, UR20 ;  /* 0x00000014000c7c82 */ /* 0x000fe20008000000 */
[----:B------:R-:W-:Y:S01]  /*a730*/  LOP3.LUT R3, R3, R10, RZ, 0x3c, !PT ;  /* 0x0000000a03037212 */ /* 0x000fe200078e3cff */
[----:B------:R0:W-:Y:S01]  /*a740*/  UTMALDG.3D [UR16], [UR4], desc[UR6] ;  /* 0x00000610040075b4 */ /* 0x0001e20008011000 */
[----:B------:R-:W-:Y:S01]  /*a750*/  SEL R4, R4, RZ, P1 ;  /* 0x000000ff04047207 */ /* 0x000fe20000800000 */
[----:B------:R0:W-:Y:S02]  /*a760*/  UTMALDG.3D [UR8], [UR24], desc[UR6] ;  /* 0x00000608180075b4 */ /* 0x0001e40008011000 */
[----:B0-----:R-:W-:Y:S05]  /*a770*/  @P3 BRA `(.L_x_299) ;  /* 0xfffffffc00483947 */ /* 0x001fea000383ffff */
.L_x_295:
[----:B------:R-:W-:Y:S05]  /*a780*/  BSYNC B1 ;  /* 0x0000000000017941 */ /* 0x000fea0003800000 */
.L_x_294:
[----:B------:R-:W2:Y:S01]  /*a790*/  LDL.64 R10, [R1] ;  /* 0x00000000010a7983 */ /* 0x000ea20000100a00 */
[----:B------:R-:W-:Y:S01]  /*a7a0*/  LOP3.LUT P4, RZ, R8, 0xff, RZ, 0xc0, !PT ;  /* 0x000000ff08ff7812 */ /* 0x000fe2000788c0ff */
[----:B------:R-:W-:Y:S01]  /*a7b0*/  VIADD R4, R7, UR40 ;  /* 0x0000002807047c36 */ /* 0x000fe20008000000 */
[----:B------:R-:W-:Y:S01]  /*a7c0*/  ULDC.64 UR4, c[0x0][0x650] ;  /* 0x0001940000047ab9 */ /* 0x000fe20000000a00 */
[----:B------:R-:W-:Y:S01]  /*a7d0*/  IMAD.U32 R7, RZ, RZ, UR40 ;  /* 0x00000028ff077e24 */ /* 0x000fe2000f8e00ff */
[----:B------:R-:W-:Y:S01]  /*a7e0*/  UISETP.GE.U32.AND UP0, UPT, UR40, 0xb, UPT ;  /* 0x0000000b2800788c */ /* 0x000fe2000bf06070 */
[----:B------:R-:W-:Y:S01]  /*a7f0*/  BSSY B1, `(.L_x_300) ;  /* 0x000006f000017945 */ /* 0x000fe20003800000 */
[----:B------:R-:W-:Y:S01]  /*a800*/  ISETP.GT.U32.AND P1, PT, R4, 0xa, PT ;  /* 0x0000000a0400780c */ /* 0x000fe20003f24070 */
[----:B------:R-:W-:Y:S01]  /*a810*/  IMAD.MOV.U32 R19, RZ, RZ, -0x1 ;  /* 0xffffffffff137424 */ /* 0x000fe200078e00ff */
[----:B------:R-:W-:Y:S01]  /*a820*/  PRMT R8, RZ, 0x7610, R8 ;  /* 0x00007610ff087816 */ /* 0x000fe20000000008 */
[----:B------:R-:W-:Y:S01]  /*a830*/  IMAD.MOV.U32 R22, RZ, RZ, -0x1 ;  /* 0xffffffffff167424 */ /* 0x000fe200078e00ff */
[----:B------:R-:W-:-:S02]  /*a840*/  ISETP.LT.U32.AND P1, PT, R7, 0xb, P1 ;  /* 0x0000000b0700780c */ /* 0x000fc40000f21070 */
[----:B------:R-:W-:Y:S01]  /*a850*/  PLOP3.LUT P3, PT, PT, PT, UP0, 0x80, 0x0 ;  /* 0x000000000000781c */ /* 0x000fe20003f6f008 */
[----:B------:R-:W0:Y:S01]  /*a860*/  @P4 S2R R3, SR_CgaCtaId ;  /* 0x0000000000034919 */ /* 0x000e220000008800 */
[----:B------:R-:W-:-:S04]  /*a870*/  @P4 MOV R2, 0x400 ;  /* 0x0000040000024802 */ /* 0x000fc80000000f00 */
[----:B0-----:R-:W-:Y:S01]  /*a880*/  @P4 LEA R5, R3, R2, 0x18 ;  /* 0x0000000203054211 */ /* 0x001fe200078ec0ff */
[----:B------:R-:W-:-:S03]  /*a890*/  IMAD.WIDE.U32 R2, R4, -0x45d1745d, RZ ;  /* 0xba2e8ba304027825 */ /* 0x000fc600078e00ff */
[----:B------:R0:W-:Y:S01]  /*a8a0*/  @P4 SYNCS.ARRIVE.TRANS64.A1T0 RZ, [R5+URZ+0xe8], RZ ;  /* 0x0000e8ff05ff49a7 */ /* 0x0001e2000810003f */
[----:B------:R-:W-:Y:S01]  /*a8b0*/  IMAD.MOV.U32 R2, RZ, RZ, -0x1 ;  /* 0xffffffffff027424 */ /* 0x000fe200078e00ff */
[----:B0-----:R-:W-:Y:S02]  /*a8c0*/  SHF.R.U32.HI R5, RZ, 0x3, R3 ;  /* 0x00000003ff057819 */ /* 0x001fe40000011603 */
[----:B------:R-:W-:-:S03]  /*a8d0*/  SEL R3, RZ, 0x1, !P1 ;  /* 0x00000001ff037807 */ /* 0x000fc60004800000 */
[----:B------:R-:W-:Y:S01]  /*a8e0*/  IMAD R7, R5, -0xb, R4 ;  /* 0xfffffff505077824 */ /* 0x000fe200078e0204 */
[----:B------:R-:W-:Y:S02]  /*a8f0*/  LOP3.LUT R0, R0, R3, RZ, 0x3c, !PT ;  /* 0x0000000300007212 */ /* 0x000fe400078e3cff */
[----:B------:R-:W-:Y:S02]  /*a900*/  PRMT R3, RZ, 0x7610, R3 ;  /* 0x00007610ff037816 */ /* 0x000fe40000000003 */
[----:B------:R-:W-:Y:S02]  /*a910*/  @P3 LOP3.LUT R0, R0, 0x1, R5, 0x78, !PT ;  /* 0x0000000100003812 */ /* 0x000fe400078e7805 */
[----:B--2---:R-:W-:-:S04]  /*a920*/  IADD3 R18, P4, R18, R10, RZ ;  /* 0x0000000a12127210 */ /* 0x004fc80007f9e0ff */
[----:B------:R-:W-:Y:S01]  /*a930*/  ISETP.GE.U32.AND P1, PT, R18, UR4, PT ;  /* 0x0000000412007c0c */ /* 0x000fe2000bf26070 */
[----:B------:R-:W-:-:S05]  /*a940*/  IMAD.X R17, R17, 0x1, R23, P4 ;  /* 0x0000000111117824 */ /* 0x000fca00020e0617 */
[----:B------:R-:W-:-:S13]  /*a950*/  ISETP.GE.U32.AND.EX P1, PT, R17, UR5, PT, P1 ;  /* 0x0000000511007c0c */ /* 0x000fda000bf26110 */
[----:B------:R-:W-:Y:S05]  /*a960*/  @P1 BRA `(.L_x_301) ;  /* 0x00000004005c1947 */ /* 0x000fea0003800000 */
[----:B------:R-:W0:Y:S01]  /*a970*/  S2R R11, SR_CTAID.X ;  /* 0x00000000000b7919 */ /* 0x000e220000002500 */
[----:B------:R-:W-:Y:S01]  /*a980*/  ULDC.64 UR4, c[0x0][0x628] ;  /* 0x00018a0000047ab9 */ /* 0x000fe20000000a00 */
[----:B------:R-:W1:Y:S01]  /*a990*/  LDC R12, c[0x0][0x144] ;  /* 0x00005100ff0c7b82 */ /* 0x000e620000000800 */
[----:B------:R-:W-:Y:S01]  /*a9a0*/  ISETP.NE.U32.AND P1, PT, RZ, UR4, PT ;  /* 0x00000004ff007c0c */ /* 0x000fe2000bf25070 */
[----:B------:R-:W2:Y:S01]  /*a9b0*/  S2R R9, SR_CTAID.Y ;  /* 0x0000000000097919 */ /* 0x000ea20000002600 */
[----:B------:R-:W-:Y:S01]  /*a9c0*/  ULDC UR6, c[0x0][0x150] ;  /* 0x0000540000067ab9 */ /* 0x000fe20000000800 */
[----:B------:R-:W-:Y:S01]  /*a9d0*/  ULDC UR7, c[0x0][0x630] ;  /* 0x00018c0000077ab9 */ /* 0x000fe20000000800 */
[----:B------:R-:W-:Y:S01]  /*a9e0*/  ISETP.NE.AND.EX P1, PT, RZ, UR5, PT, P1 ;  /* 0x00000005ff007c0c */ /* 0x000fe2000bf25310 */
[----:B------:R-:W-:Y:S01]  /*a9f0*/  IMAD.MOV.U32 R2, RZ, RZ, R18 ;  /* 0x000000ffff027224 */ /* 0x000fe200078e0012 */
[----:B0-----:R-:W-:-:S05]  /*aa00*/  I2FP.F32.U32 R3, R11 ;  /* 0x0000000b00037245 */ /* 0x001fca0000201000 */
[----:B------:R-:W-:Y:S01]  /*aa10*/  FMUL R14, R3, UR6 ;  /* 0x00000006030e7c20 */ /* 0x000fe20008400000 */
[----:B------:R-:W-:-:S05]  /*aa20*/  IMAD.MOV.U32 R3, RZ, RZ, R17 ;  /* 0x000000ffff037224 */ /* 0x000fca00078e0011 */
[----:B--2---:R-:W-:Y:S05]  /*aa30*/  @!P1 BRA `(.L_x_302) ;  /* 0x0000000000289947 */ /* 0x004fea0003800000 */
[----:B------:R-:W-:Y:S02]  /*aa40*/  ULDC UR6, c[0x0][0x634] ;  /* 0x00018d0000067ab9 */ /* 0x000fe40000000800 */
[----:B------:R-:W-:-:S05]  /*aa50*/  IADD3 R3, P1, R18, UR6, RZ ;  /* 0x0000000612037c10 */ /* 0x000fca000ff3e0ff */
[----:B------:R-:W-:-:S04]  /*aa60*/  IMAD.X R13, RZ, RZ, R17, P1 ;  /* 0x000000ffff0d7224 */ /* 0x000fc800008e0611 */
[----:B------:R-:W-:-:S04]  /*aa70*/  IMAD.WIDE.U32 R4, R13, UR4, RZ ;  /* 0x000000040d047c25 */ /* 0x000fc8000f8e00ff */
[----:B------:R-:W-:-:S04]  /*aa80*/  IMAD.WIDE.U32 R4, P1, R3, UR5, R4 ;  /* 0x0000000503047c25 */ /* 0x000fc8000f820004 */
[----:B------:R-:W-:-:S04]  /*aa90*/  IMAD.WIDE.U32 R2, R3, UR4, RZ ;  /* 0x0000000403027c25 */ /* 0x000fc8000f8e00ff */
[----:B------:R-:W-:Y:S01]  /*aaa0*/  IMAD.MOV.U32 R2, RZ, RZ, R5 ;  /* 0x000000ffff027224 */ /* 0x000fe200078e0005 */
[----:B------:R-:W-:Y:S01]  /*aab0*/  IADD3 RZ, P3, R3, R4, RZ ;  /* 0x0000000403ff7210 */ /* 0x000fe20007f7e0ff */
[----:B------:R-:W-:-:S04]  /*aac0*/  IMAD.X R3, RZ, RZ, RZ, P1 ;  /* 0x000000ffff037224 */ /* 0x000fc800008e06ff */
[----:B------:R-:W-:-:S08]  /*aad0*/  IMAD.WIDE.U32.X R2, R13, UR5, R2, P3 ;  /* 0x000000050d027c25 */ /* 0x000fd000098e0402 */
.L_x_302:
[--C-:B------:R-:W-:Y:S01]  /*aae0*/  SHF.R.U64 R10, R2, UR7, R3.reuse ;  /* 0x00000007020a7c19 */ /* 0x100fe20008001203 */
[----:B------:R-:W0:Y:S01]  /*aaf0*/  F2I.U32.TRUNC.NTZ R14, R14 ;  /* 0x0000000e000e7305 */ /* 0x000e22000020f000 */
[----:B------:R-:W-:Y:S01]  /*ab00*/  SHF.R.U32.HI R2, RZ, UR7, R3 ;  /* 0x00000007ff027c19 */ /* 0x000fe20008011603 */
[----:B------:R-:W-:Y:S01]  /*ab10*/  ULDC.64 UR4, c[0x0][0x620] ;  /* 0x0001880000047ab9 */ /* 0x000fe20000000a00 */
[----:B------:R-:W-:Y:S01]  /*ab20*/  IADD3 R5, P1, RZ, -R10, RZ ;  /* 0x8000000aff057210 */ /* 0x000fe20007f3e0ff */
[----:B------:R-:W-:Y:S01]  /*ab30*/  IMAD.MOV.U32 R3, RZ, RZ, R17 ;  /* 0x000000ffff037224 */ /* 0x000fe200078e0011 */
[----:B------:R-:W-:-:S03]  /*ab40*/  ULDC.64 UR6, c[0x0][0x640] ;  /* 0x0001900000067ab9 */ /* 0x000fc60000000a00 */
[----:B------:R-:W-:Y:S01]  /*ab50*/  IMAD.X R2, RZ, RZ, ~R2, P1 ;  /* 0x000000ffff027224 */ /* 0x000fe200008e0e02 */
[----:B------:R-:W-:-:S03]  /*ab60*/  ISETP.NE.U32.AND P1, PT, RZ, UR6, PT ;  /* 0x00000006ff007c0c */ /* 0x000fc6000bf25070 */
[----:B------:R-:W-:Y:S01]  /*ab70*/  IMAD R4, R2, UR4, RZ ;  /* 0x0000000402047c24 */ /* 0x000fe2000f8e02ff */
[----:B------:R-:W-:Y:S01]  /*ab80*/  ISETP.NE.AND.EX P1, PT, RZ, UR7, PT, P1 ;  /* 0x00000007ff007c0c */ /* 0x000fe2000bf25310 */
[----:B------:R-:W-:-:S04]  /*ab90*/  IMAD.MOV.U32 R2, RZ, RZ, R18 ;  /* 0x000000ffff027224 */ /* 0x000fc800078e0012 */
[----:B------:R-:W-:Y:S01]  /*aba0*/  IMAD.WIDE.U32 R2, R5, UR4, R2 ;  /* 0x0000000405027c25 */ /* 0x000fe2000f8e0002 */
[----:B------:R-:W-:-:S03]  /*abb0*/  ULDC UR4, c[0x0][0x618] ;  /* 0x0001860000047ab9 */ /* 0x000fc60000000800 */
[----:B------:R-:W-:Y:S01]  /*abc0*/  IMAD R5, R5, UR5, R4 ;  /* 0x0000000505057c24 */ /* 0x000fe2000f8e0204 */
[----:B------:R-:W-:Y:S01]  /*abd0*/  ULDC UR5, c[0x0][0x154] ;  /* 0x0000550000057ab9 */ /* 0x000fe20000000800 */
[----:B0-----:R-:W-:Y:S02]  /*abe0*/  IMAD.MOV R4, RZ, RZ, -R14 ;  /* 0x000000ffff047224 */ /* 0x001fe400078e0a0e */
[----:B------:R-:W0:Y:S01]  /*abf0*/  LDC R14, c[0x0][0x148] ;  /* 0x00005200ff0e7b82 */ /* 0x000e220000000800 */
[----:B------:R-:W-:Y:S02]  /*ac00*/  IMAD.IADD R3, R3, 0x1, R5 ;  /* 0x0000000103037824 */ /* 0x000fe400078e0205 */
[----:B-1----:R-:W-:Y:S01]  /*ac10*/  IMAD R11, R12, R4, R11 ;  /* 0x000000040c0b7224 */ /* 0x002fe200078e020b */
[----:B------:R-:W-:Y:S02]  /*ac20*/  I2FP.F32.U32 R4, R9 ;  /* 0x0000000900047245 */ /* 0x000fe40000201000 */
[----:B------:R-:W-:-:S02]  /*ac30*/  SHF.R.U64 R12, R2, UR4, R3 ;  /* 0x00000004020c7c19 */ /* 0x000fc40008001203 */
[----:B------:R-:W-:Y:S01]  /*ac40*/  SHF.R.U32.HI R3, RZ, UR4, R3 ;  /* 0x00000004ff037c19 */ /* 0x000fe20008011603 */
[----:B------:R-:W-:Y:S01]  /*ac50*/  FMUL R4, R4, UR5 ;  /* 0x0000000504047c20 */ /* 0x000fe20008400000 */
[----:B------:R-:W-:Y:S02]  /*ac60*/  ULDC UR4, c[0x0][0x608] ;  /* 0x0001820000047ab9 */ /* 0x000fe40000000800 */
[--C-:B------:R-:W-:Y:S01]  /*ac70*/  SHF.R.U64 R15, R12, UR4, R3.reuse ;  /* 0x000000040c0f7c19 */ /* 0x100fe20008001203 */
[----:B------:R1:W2:Y:S01]  /*ac80*/  F2I.U32.TRUNC.NTZ R20, R4 ;  /* 0x0000000400147305 */ /* 0x0002a2000020f000 */
[----:B------:R-:W-:Y:S01]  /*ac90*/  SHF.R.U32.HI R2, RZ, UR4, R3 ;  /* 0x00000004ff027c19 */ /* 0x000fe20008011603 */
[----:B------:R-:W-:-:S03]  /*aca0*/  ULDC UR4, c[0x0][0x658] ;  /* 0x0001960000047ab9 */ /* 0x000fc60000000800 */
[--C-:B------:R-:W-:Y:S02]  /*acb0*/  SHF.R.U64 R13, R15, UR4, R2.reuse ;  /* 0x000000040f0d7c19 */ /* 0x100fe40008001202 */
[----:B------:R-:W-:-:S03]  /*acc0*/  SHF.R.U32.HI R19, RZ, UR4, R2 ;  /* 0x00000004ff137c19 */ /* 0x000fc60008011602 */
[----:B------:R-:W-:Y:S02]  /*acd0*/  IMAD.MOV.U32 R2, RZ, RZ, R13 ;  /* 0x000000ffff027224 */ /* 0x000fe400078e000d */
[----:B------:R-:W-:Y:S01]  /*ace0*/  IMAD.MOV.U32 R3, RZ, RZ, R19 ;  /* 0x000000ffff037224 */ /* 0x000fe200078e0013 */
[----:B-1----:R-:W-:Y:S06]  /*acf0*/  @!P1 BRA `(.L_x_303) ;  /* 0x0000000000289947 */ /* 0x002fec0003800000 */
        /* <DEDUP_REMOVED lines=10> */
.L_x_303:
[----:B------:R-:W1:Y:S01]  /*ada0*/  LDC R4, c[0x0][0x65c] ;  /* 0x00019700ff047b82 */ /* 0x000e620000000800 */
[----:B------:R-:W-:Y:S01]  /*adb0*/  ULDC UR4, c[0x0][0x648] ;  /* 0x0001920000047ab9 */ /* 0x000fe20000000800 */
[----:B------:R-:W-:Y:S01]  /*adc0*/  LOP3.LUT R15, R15, UR14, RZ, 0xc0, !PT ;  /* 0x0000000e0f0f7c12 */ /* 0x000fe2000f8ec0ff */
[----:B--2---:R-:W-:Y:S01]  /*add0*/  IMAD.MOV R20, RZ, RZ, -R20 ;  /* 0x000000ffff147224 */ /* 0x004fe200078e0a14 */
[----:B------:R-:W-:Y:S01]  /*ade0*/  SHF.R.U64 R2, R2, UR4, R3 ;  /* 0x0000000402027c19 */ /* 0x000fe20008001203 */
[----:B------:R-:W-:Y:S01]  /*adf0*/  ULDC UR4, c[0x0][0x638] ;  /* 0x00018e0000047ab9 */ /* 0x000fe20000000800 */
[----:B------:R-:W-:Y:S01]  /*ae00*/  LOP3.LUT R12, R12, UR13, RZ, 0xc0, !PT ;  /* 0x0000000d0c0c7c12 */ /* 0x000fe2000f8ec0ff */
[----:B------:R-:W-:Y:S01]  /*ae10*/  ULDC UR5, c[0x0][0x610] ;  /* 0x0001840000057ab9 */ /* 0x000fe20000000800 */
[----:B------:R-:W-:Y:S01]  /*ae20*/  IMAD.MOV.U32 R3, RZ, RZ, 0x1 ;  /* 0x00000001ff037424 */ /* 0x000fe200078e00ff */
[----:B-1----:R-:W-:Y:S01]  /*ae30*/  ISETP.NE.AND P1, PT, R4, 0x1, PT ;  /* 0x000000010400780c */ /* 0x002fe20003f25270 */
[----:B------:R-:W-:-:S02]  /*ae40*/  IMAD.MOV R4, RZ, RZ, -R2 ;  /* 0x000000ffff047224 */ /* 0x000fc400078e0a02 */
[----:B------:R-:W-:Y:S02]  /*ae50*/  IMAD R2, R2, UR15, R15 ;  /* 0x0000000f02027c24 */ /* 0x000fe4000f8e020f */
[----:B------:R-:W-:Y:S01]  /*ae60*/  IMAD R13, R4, UR4, R13 ;  /* 0x00000004040d7c24 */ /* 0x000fe2000f8e020d */
[----:B------:R-:W-:-:S07]  /*ae70*/  ULDC UR4, c[0x0][0x600] ;  /* 0x0001800000047ab9 */ /* 0x000fce0000000800 */
[----:B0-----:R-:W-:-:S04]  /*ae80*/  @P1 IMAD R11, R14, R20, R9 ;  /* 0x000000140e0b1224 */ /* 0x001fc800078e0209 */
[----:B------:R-:W-:Y:S02]  /*ae90*/  IMAD R11, R2, UR5, R11 ;  /* 0x00000005020b7c24 */ /* 0x000fe4000f8e020b */
[----:B------:R-:W-:-:S05]  /*aea0*/  IMAD R2, R13, UR4, R12 ;  /* 0x000000040d027c24 */ /* 0x000fca000f8e020c */
[----:B------:R-:W-:Y:S02]  /*aeb0*/  SEL R22, R2, R11, !P1 ;  /* 0x0000000b02167207 */ /* 0x000fe40004800000 */
[----:B------:R-:W-:Y:S01]  /*aec0*/  SEL R19, R11, R2, !P1 ;  /* 0x000000020b137207 */ /* 0x000fe20004800000 */
[----:B------:R-:W-:-:S07]  /*aed0*/  IMAD.MOV.U32 R2, RZ, RZ, R10 ;  /* 0x000000ffff027224 */ /* 0x000fce00078e000a */
.L_x_301:
[----:B------:R-:W-:Y:S05]  /*aee0*/  BSYNC B1 ;  /* 0x0000000000017941 */ /* 0x000fea0003800000 */
.L_x_300:
[----:B------:R-:W-:-:S13]  /*aef0*/  LOP3.LUT P1, RZ, R3, 0xff, RZ, 0xc0, !PT ;  /* 0x000000ff03ff7812 */ /* 0x000fda000782c0ff */
[----:B------:R-:W-:Y:S05]  /*af00*/  @P1 BRA `(.L_x_304) ;  /* 0xfffffff400301947 */ /* 0x000fea000383ffff */
[----:B------:R-:W-:Y:S05]  /*af10*/  BSYNC B0 ;  /* 0x0000000000007941 */ /* 0x000fea0003800000 */
.L_x_292:
[----:B------:R-:W-:-:S03]  /*af20*/  UMOV UR4, 0xffffffff ;  /* 0xffffffff00047882 */ /* 0x000fc60000000000 */
[----:B------:R-:W-:Y:S05]  /*af30*/  BRA.DIV UR4, `(.L_x_305) ;  /* 0x0000000a043c7947 */ /* 0x000fea000b800000 */
[----:B------:R-:W-:-:S13]  /*af40*/  ELECT P6, URZ, PT ;  /* 0x00000000003f782f */ /* 0x000fda00038c0000 */
.L_x_328:
[----:B------:R-:W-:Y:S04]  /*af50*/  BSSY B0, `(.L_x_306) ;  /* 0x000006a000007945 */ /* 0x000fe80003800000 */
[----:B------:R-:W-:Y:S05]  /*af60*/  @!P6 BRA `(.L_x_307) ;  /* 0x0000000400a0e947 */ /* 0x000fea0003800000 */
[----:B------:R-:W-:-:S04]  /*af70*/  LOP3.LUT R16, R16, 0x2, RZ, 0xfc, !PT ;  /* 0x0000000210107812 */ /* 0x000fc800078efcff */
[----:B------:R-:W-:-:S13]  /*af80*/  ISETP.NE.AND P0, PT, R16, 0x3, PT ;  /* 0x000000031000780c */ /* 0x000fda0003f05270 */
[----:B------:R-:W-:Y:S05]  /*af90*/  @!P0 BRA `(.L_x_308) ;  /* 0x0000000000048947 */ /* 0x000fea0003800000 */
[----:B------:R-:W-:Y:S01]  /*afa0*/  BPT.TRAP 0x1 ;  /* 0x000000040000795c */ /* 0x000fe20000300000 */
.L_x_308:
[----:B------:R-:W0:Y:S01]  /*afb0*/  S2R R3, SR_CgaCtaId ;  /* 0x0000000000037919 */ /* 0x000e220000008800 */
[----:B------:R-:W-:Y:S02]  /*afc0*/  MOV R2, 0x400 ;  /* 0x0000040000027802 */ /* 0x000fe40000000f00 */
[----:B------:R-:W-:Y:S02]  /*afd0*/  SHF.L.U32 R4, R0, 0x1f, RZ ;  /* 0x0000001f00047819 */ /* 0x000fe400000006ff */
[----:B0-----:R-:W-:-:S05]  /*afe0*/  LEA R2, R3, R2, 0x18 ;  /* 0x0000000203027211 */ /* 0x001fca00078ec0ff */
[----:B------:R-:W-:-:S04]  /*aff0*/  VIADD R2, R2, 0x58 ;  /* 0x0000005802027836 */ /* 0x000fc80000000000 */
[C---:B------:R-:W-:Y:S02]  /*b000*/  IMAD R9, R7.reuse, 0x8, R2 ;  /* 0x0000000807097824 */ /* 0x040fe400078e0202 */
[----:B------:R-:W-:Y:S02]  /*b010*/  VIADD R7, R7, 0x1 ;  /* 0x0000000107077836 */ /* 0x000fe40000000000 */
[----:B------:R-:W0:Y:S03]  /*b020*/  SYNCS.PHASECHK.TRANS64.TRYWAIT P0, [R9+URZ], R4 ;  /* 0x00000004090075a7 */ /* 0x000e26000800017f */
[----:B------:R-:W-:-:S04]  /*b030*/  ISETP.NE.AND P1, PT, R7, 0xb, PT ;  /* 0x0000000b0700780c */ /* 0x000fc80003f25270 */
[----:B------:R-:W-:Y:S02]  /*b040*/  SEL R3, RZ, 0x1, P1 ;  /* 0x00000001ff037807 */ /* 0x000fe40000800000 */
[----:B------:R-:W-:Y:S02]  /*b050*/  SEL R7, R7, RZ, P1 ;  /* 0x000000ff07077207 */ /* 0x000fe40000800000 */
[----:B------:R-:W-:-:S03]  /*b060*/  LOP3.LUT R6, R0, R3, RZ, 0x3c, !PT ;  /* 0x0000000300067212 */ /* 0x000fc600078e3cff */
[----:B------:R-:W-:Y:S01]  /*b070*/  IMAD R8, R7, 0x8, R2 ;  /* 0x0000000807087824 */ /* 0x000fe200078e0202 */
[----:B------:R-:W-:Y:S01]  /*b080*/  SHF.L.U32 R5, R6, 0x1f, RZ ;  /* 0x0000001f06057819 */ /* 0x000fe200000006ff */
[----:B0-----:R-:W-:Y:S06]  /*b090*/  @!P0 BRA `(.L_x_309) ;  /* 0x0000000800048947 */ /* 0x001fec0003800000 */
.L_x_329:
[----:B------:R-:W1:Y:S01]  /*b0a0*/  SYNCS.PHASECHK.TRANS64.TRYWAIT P0, [R8+URZ], R5 ;  /* 0x00000005080075a7 */ /* 0x000e62000800017f */
[----:B------:R-:W-:-:S05]  /*b0b0*/  VIADD R0, R7, 0x1 ;  /* 0x0000000107007836 */ /* 0x000fca0000000000 */
[----:B------:R-:W-:-:S04]  /*b0c0*/  ISETP.NE.AND P1, PT, R0, 0xb, PT ;  /* 0x0000000b0000780c */ /* 0x000fc80003f25270 */
[----:B------:R-:W-:Y:S02]  /*b0d0*/  SEL R3, RZ, 0x1, P1 ;  /* 0x00000001ff037807 */ /* 0x000fe40000800000 */
[----:B------:R-:W-:Y:S02]  /*b0e0*/  SEL R7, R0, RZ, P1 ;  /* 0x000000ff00077207 */ /* 0x000fe40000800000 */
[----:B------:R-:W-:-:S03]  /*b0f0*/  LOP3.LUT R6, R6, R3, RZ, 0x3c, !PT ;  /* 0x0000000306067212 */ /* 0x000fc600078e3cff */
[----:B0-----:R-:W-:Y:S01]  /*b100*/  IMAD R9, R7, 0x8, R2 ;  /* 0x0000000807097824 */ /* 0x001fe200078e0202 */
[----:B------:R-:W-:Y:S01]  /*b110*/  SHF.L.U32 R4, R6, 0x1f, RZ ;  /* 0x0000001f06047819 */ /* 0x000fe200000006ff */
[----:B-1----:R-:W-:Y:S06]  /*b120*/  @!P0 BRA `(.L_x_310) ;  /* 0x0000000400f48947 */ /* 0x002fec0003800000 */
.L_x_330:
        /* <DEDUP_REMOVED lines=9> */
.L_x_331:
        /* <DEDUP_REMOVED lines=9> */
.L_x_332:
        /* <DEDUP_REMOVED lines=9> */
.L_x_333:
        /* <DEDUP_REMOVED lines=9> */
.L_x_334:
        /* <DEDUP_REMOVED lines=9> */
.L_x_335:
        /* <DEDUP_REMOVED lines=9> */
.L_x_336:
[----:B------:R-:W1:Y:S01]  /*b490*/  SYNCS.PHASECHK.TRANS64.TRYWAIT P0, [R9+URZ], R4 ;  /* 0x00000004090075a7 */ /* 0x000e62000800017f */
[----:B------:R-:W-:-:S05]  /*b4a0*/  VIADD R0, R7, 0x1 ;  /* 0x0000000107007836 */ /* 0x000fca0000000000 */
[----:B------:R-:W-:-:S04]  /*b4b0*/  ISETP.NE.AND P1, PT, R0, 0xb, PT ;  /* 0x0000000b0000780c */ /* 0x000fc80003f25270 */
[----:B------:R-:W-:Y:S02]  /*b4c0*/  SEL R3, RZ, 0x1, P1 ;  /* 0x00000001ff037807 */ /* 0x000fe40000800000 */
[----:B------:R-:W-:Y:S02]  /*b4d0*/  SEL R7, R0, RZ, P1 ;  /* 0x000000ff00077207 */ /* 0x000fe40000800000 */
[----:B------:R-:W-:-:S03]  /*b4e0*/  LOP3.LUT R11, R6, R3, RZ, 0x3c, !PT ;  /* 0x00000003060b7212 */ /* 0x000fc600078e3cff */
[----:B------:R-:W-:Y:S01]  /*b4f0*/  IMAD R6, R7, 0x8, R2 ;  /* 0x0000000807067824 */ /* 0x000fe200078e0202 */
[----:B0-----:R-:W-:Y:S01]  /*b500*/  SHF.L.U32 R5, R11, 0x1f, RZ ;  /* 0x0000001f0b057819 */ /* 0x001fe200000006ff */
[----:B-1----:R-:W-:Y:S06]  /*b510*/  @!P0 BRA `(.L_x_317) ;  /* 0x0000000400848947 */ /* 0x002fec0003800000 */
.L_x_337:
[----:B------:R-:W1:Y:S01]  /*b520*/  SYNCS.PHASECHK.TRANS64.TRYWAIT P0, [R6+URZ], R5 ;  /* 0x00000005060075a7 */ /* 0x000e62000800017f */
[----:B------:R-:W-:-:S05]  /*b530*/  VIADD R0, R7, 0x1 ;  /* 0x0000000107007836 */ /* 0x000fca0000000000 */
[----:B------:R-:W-:-:S04]  /*b540*/  ISETP.NE.AND P1, PT, R0, 0xb, PT ;  /* 0x0000000b0000780c */ /* 0x000fc80003f25270 */
[----:B0-----:R-:W-:Y:S02]  /*b550*/  SEL R4, RZ, 0x1, P1 ;  /* 0x00000001ff047807 */ /* 0x001fe40000800000 */
[----:B------:R-:W-:Y:S02]  /*b560*/  SEL R3, R0, RZ, P1 ;  /* 0x000000ff00037207 */ /* 0x000fe40000800000 */
[----:B------:R-:W-:Y:S01]  /*b570*/  LOP3.LUT R0, R11, R4, RZ, 0x3c, !PT ;  /* 0x000000040b007212 */ /* 0x000fe200078e3cff */
[----:B-1----:R-:W-:Y:S06]  /*b580*/  @!P0 BRA `(.L_x_318) ;  /* 0x00000004007c8947 */ /* 0x002fec0003800000 */
.L_x_338:
[----:B------:R-:W-:Y:S01]  /*b590*/  IMAD R3, R3, 0x8, R2 ;  /* 0x0000000803037824 */ /* 0x000fe200078e0202 */
[----:B------:R-:W-:-:S07]  /*b5a0*/  SHF.L.U32 R0, R0, 0x1f, RZ ;  /* 0x0000001f00007819 */ /* 0x000fce00000006ff */
.L_x_319:
[----:B-1----:R1:W2:Y:S02]  /*b5b0*/  SYNCS.PHASECHK.TRANS64.TRYWAIT P0, [R3+URZ], R0 ;  /* 0x00000000030075a7 */ /* 0x0022a4000800017f */
[----:B--2---:R-:W-:Y:S05]  /*b5c0*/  @!P0 NANOSLEEP.SYNCS 0x989680 ;  /* 0x009896800000895d */ /* 0x004fea0003900000 */
[----:B------:R-:W2:Y:S02]  /*b5d0*/  @!P0 SYNCS.PHASECHK.TRANS64 P0, [R3+URZ], R0 ;  /* 0x00000000030085a7 */ /* 0x000ea4000800007f */
[----:B--2---:R-:W-:Y:S05]  /*b5e0*/  @!P0 BRA `(.L_x_319) ;  /* 0xfffffffc00f08947 */ /* 0x004fea000383ffff */
.L_x_307:
[----:B------:R-:W-:Y:S05]  /*b5f0*/  BSYNC B0 ;  /* 0x0000000000007941 */ /* 0x000fea0003800000 */
.L_x_306:
[----:B------:R-:W-:Y:S05]  /*b600*/  EXIT ;  /* 0x000000000000794d */ /* 0x000fea0003800000 */
.L_x_16:
[----:B-1----:R1:W2:Y:S02]  /*b610*/  SYNCS.PHASECHK.TRANS64.TRYWAIT P0, [R159+URZ], R0 ;  /* 0x000000009f0075a7 */ /* 0x0022a4000800017f */
[----:B--2---:R-:W-:Y:S05]  /*b620*/  @!P0 NANOSLEEP.SYNCS 0x989680 ;  /* 0x009896800000895d */ /* 0x004fea0003900000 */
[----:B------:R-:W2:Y:S02]  /*b630*/  @!P0 SYNCS.PHASECHK.TRANS64 P0, [R159+URZ], R0 ;  /* 0x000000009f0085a7 */ /* 0x000ea4000800007f */
[----:B--2---:R-:W-:Y:S05]  /*b640*/  @!P0 BRA `(.L_x_16) ;  /* 0xfffffffc00f08947 */ /* 0x004fea000383ffff */
[----:B------:R-:W-:Y:S05]  /*b650*/  BRA `(.L_x_320) ;  /* 0xffffff5c00cc7947 */ /* 0x000fea000383ffff */
.L_x_21:
[----:B--2---:R2:W3:Y:S02]  /*b660*/  SYNCS.PHASECHK.TRANS64.TRYWAIT P1, [R3+URZ], R0 ;  /* 0x00000000030075a7 */ /* 0x0044e4000802017f */
[----:B---3--:R-:W-:Y:S05]  /*b670*/  @!P1 NANOSLEEP.SYNCS 0x989680 ;  /* 0x009896800000995d */ /* 0x008fea0003900000 */
[----:B------:R-:W3:Y:S02]  /*b680*/  @!P1 SYNCS.PHASECHK.TRANS64 P1, [R3+URZ], R0 ;  /* 0x00000000030095a7 */ /* 0x000ee4000802007f */
[----:B---3--:R-:W-:Y:S05]  /*b690*/  @!P1 BRA `(.L_x_21) ;  /* 0xfffffffc00f09947 */ /* 0x008fea000383ffff */
[----:B------:R-:W-:Y:S05]  /*b6a0*/  BRA `(.L_x_20) ;  /* 0xffffff6000387947 */ /* 0x000fea000383ffff */
.L_x_26:
[----:B--2---:R-:W-:-:S04]  /*b6b0*/  IMAD.U32 R4, RZ, RZ, UR4 ;  /* 0x00000004ff047e24 */ /* 0x004fc8000f8e00ff */
[----:B------:R2:W3:Y:S03]  /*b6c0*/  SYNCS.PHASECHK.TRANS64.TRYWAIT P1, [R4+URZ], R3 ;  /* 0x00000003040075a7 */ /* 0x0004e6000802017f */
[----:B---3--:R-:W-:Y:S05]  /*b6d0*/  @!P1 NANOSLEEP.SYNCS 0x989680 ;  /* 0x009896800000995d */ /* 0x008fea0003900000 */
[----:B------:R-:W3:Y:S02]  /*b6e0*/  @!P1 SYNCS.PHASECHK.TRANS64 P1, [R4+URZ], R3 ;  /* 0x00000003040095a7 */ /* 0x000ee4000802007f */
[----:B---3--:R-:W-:Y:S05]  /*b6f0*/  @!P1 BRA `(.L_x_26) ;  /* 0xfffffffc00ec9947 */ /* 0x008fea000383ffff */
[----:B------:R-:W-:Y:S05]  /*b700*/  BRA `(.L_x_25) ;  /* 0xffffff6000c87947 */ /* 0x000fea000383ffff */
.L_x_32:
[----:B-1----:R1:W2:Y:S02]  /*b710*/  SYNCS.PHASECHK.TRANS64.TRYWAIT P0, [R159+URZ+0x10], R0 ;  /* 0x000010009f0075a7 */ /* 0x0022a4000800017f */
[----:B--2---:R-:W-:Y:S05]  /*b720*/  @!P0 NANOSLEEP.SYNCS 0x989680 ;  /* 0x009896800000895d */ /* 0x004fea0003900000 */
[----:B------:R-:W2:Y:S02]  /*b730*/  @!P0 SYNCS.PHASECHK.TRANS64 P0, [R159+URZ+0x10], R0 ;  /* 0x000010009f0085a7 */ /* 0x000ea4000800007f */
[----:B--2---:R-:W-:Y:S05]  /*b740*/  @!P0 BRA `(.L_x_32) ;  /* 0xfffffffc00f08947 */ /* 0x004fea000383ffff */
[----:B------:R-:W-:Y:S05]  /*b750*/  BRA `(.L_x_321) ;  /* 0xffffff6400c47947 */ /* 0x000fea000383ffff */
.L_x_293:
[----:B------:R-:W-:Y:S01]  /*b760*/  BSSY B1, `(.L_x_322) ;  /* 0x0000006000017945 */ /* 0x000fe20003800000 */
[----:B------:R-:W-:-:S07]  /*b770*/  IMAD.MOV.U32 R15, RZ, RZ, -0x1 ;  /* 0xffffffffff0f7424 */ /* 0x000fce00078e00ff */
[----:B-----5:R-:W-:Y:S05]  /*b780*/  WARPSYNC.COLLECTIVE R15, `(.L_x_323) ;  /* 0x000000000f0c7348 */ /* 0x020fea0003c00000 */
[----:B------:R-:W-:Y:S02]  /*b790*/  ELECT P6, UR62, PT ;  /* 0x00000000003e782f */ /* 0x000fe400038c0000 */
[----:B------:R-:W-:Y:S01]  /*b7a0*/  MOV R14, UR62 ;  /* 0x0000003e000e7c02 */ /* 0x000fe20008000f00 */
[----:B-----5:R-:W-:Y:S10]  /*b7b0*/  ENDCOLLECTIVE ;  /* 0x000000000000791b */ /* 0x020ff40003800000 */
.L_x_323:
[----:B------:R-:W-:Y:S05]  /*b7c0*/  BSYNC B1 ;  /* 0x0000000000017941 */ /* 0x000fea0003800000 */
.L_x_322:
[----:B------:R-:W-:Y:S05]  /*b7d0*/  BRA `(.L_x_324) ;  /* 0xffffffec00087947 */ /* 0x000fea000383ffff */
.L_x_296:
[----:B0-----:R0:W1:Y:S02]  /*b7e0*/  SYNCS.PHASECHK.TRANS64.TRYWAIT P1, [R10+URZ+0x58], R5 ;  /* 0x000058050a0075a7 */ /* 0x001064000802017f */
[----:B-1----:R-:W-:Y:S05]  /*b7f0*/  @!P1 NANOSLEEP.SYNCS 0x989680 ;  /* 0x009896800000995d */ /* 0x002fea0003900000 */
[----:B------:R-:W1:Y:S02]  /*b800*/  @!P1 SYNCS.PHASECHK.TRANS64 P1, [R10+URZ+0x58], R5 ;  /* 0x000058050a0095a7 */ /* 0x000e64000802007f */
[----:B-1----:R-:W-:Y:S05]  /*b810*/  @!P1 BRA `(.L_x_296) ;  /* 0xfffffffc00f09947 */ /* 0x002fea000383ffff */
[----:B------:R-:W-:Y:S05]  /*b820*/  BRA `(.L_x_325) ;  /* 0xffffffec003c7947 */ /* 0x000fea000383ffff */
.L_x_305:
[----:B------:R-:W-:Y:S01]  /*b830*/  BSSY B0, `(.L_x_326) ;  /* 0x0000006000007945 */ /* 0x000fe20003800000 */
[----:B------:R-:W-:-:S07]  /*b840*/  IMAD.MOV.U32 R15, RZ, RZ, -0x1 ;  /* 0xffffffffff0f7424 */ /* 0x000fce00078e00ff */
[----:B-----5:R-:W-:Y:S05]  /*b850*/  WARPSYNC.COLLECTIVE R15, `(.L_x_327) ;  /* 0x000000000f0c7348 */ /* 0x020fea0003c00000 */
[----:B------:R-:W-:Y:S02]  /*b860*/  ELECT P6, UR62, PT ;  /* 0x00000000003e782f */ /* 0x000fe400038c0000 */
[----:B------:R-:W-:Y:S01]  /*b870*/  MOV R14, UR62 ;  /* 0x0000003e000e7c02 */ /* 0x000fe20008000f00 */
[----:B-----5:R-:W-:Y:S10]  /*b880*/  ENDCOLLECTIVE ;  /* 0x000000000000791b */ /* 0x020ff40003800000 */
.L_x_327:
[----:B------:R-:W-:Y:S05]  /*b890*/  BSYNC B0 ;  /* 0x0000000000007941 */ /* 0x000fea0003800000 */
.L_x_326:
[----:B------:R-:W-:Y:S05]  /*b8a0*/  BRA `(.L_x_328) ;  /* 0xfffffff400a87947 */ /* 0x000fea000383ffff */
.L_x_309:
[----:B0-----:R0:W1:Y:S02]  /*b8b0*/  SYNCS.PHASECHK.TRANS64.TRYWAIT P0, [R9+URZ], R4 ;  /* 0x00000004090075a7 */ /* 0x001064000800017f */
[----:B-1----:R-:W-:Y:S05]  /*b8c0*/  @!P0 NANOSLEEP.SYNCS 0x989680 ;  /* 0x009896800000895d */ /* 0x002fea0003900000 */
[----:B------:R-:W1:Y:S02]  /*b8d0*/  @!P0 SYNCS.PHASECHK.TRANS64 P0, [R9+URZ], R4 ;  /* 0x00000004090085a7 */ /* 0x000e64000800007f */
[----:B-1----:R-:W-:Y:S05]  /*b8e0*/  @!P0 BRA `(.L_x_309) ;  /* 0xfffffffc00f08947 */ /* 0x002fea000383ffff */
[----:B------:R-:W-:Y:S05]  /*b8f0*/  BRA `(.L_x_329) ;  /* 0xfffffff400e87947 */ /* 0x000fea000383ffff */
.L_x_310:
[----:B0-----:R0:W1:Y:S02]  /*b900*/  SYNCS.PHASECHK.TRANS64.TRYWAIT P0, [R8+URZ], R5 ;  /* 0x00000005080075a7 */ /* 0x001064000800017f */
[----:B-1----:R-:W-:Y:S05]  /*b910*/  @!P0 NANOSLEEP.SYNCS 0x989680 ;  /* 0x009896800000895d */ /* 0x002fea0003900000 */
[----:B------:R-:W1:Y:S02]  /*b920*/  @!P0 SYNCS.PHASECHK.TRANS64 P0, [R8+URZ], R5 ;  /* 0x00000005080085a7 */ /* 0x000e64000800007f */
[----:B-1----:R-:W-:Y:S05]  /*b930*/  @!P0 BRA `(.L_x_310) ;  /* 0xfffffffc00f08947 */ /* 0x002fea000383ffff */
[----:B------:R-:W-:Y:S05]  /*b940*/  BRA `(.L_x_330) ;  /* 0xfffffff400f87947 */ /* 0x000fea000383ffff */
.L_x_311:
[----:B0-----:R0:W1:Y:S02]  /*b950*/  SYNCS.PHASECHK.TRANS64.TRYWAIT P0, [R9+URZ], R4 ;  /* 0x00000004090075a7 */ /* 0x001064000800017f */
[----:B-1----:R-:W-:Y:S05]  /*b960*/  @!P0 NANOSLEEP.SYNCS 0x989680 ;  /* 0x009896800000895d */ /* 0x002fea0003900000 */
[----:B------:R-:W1:Y:S02]  /*b970*/  @!P0 SYNCS.PHASECHK.TRANS64 P0, [R9+URZ], R4 ;  /* 0x00000004090085a7 */ /* 0x000e64000800007f */
[----:B-1----:R-:W-:Y:S05]  /*b980*/  @!P0 BRA `(.L_x_311) ;  /* 0xfffffffc00f08947 */ /* 0x002fea000383ffff */
[----:B------:R-:W-:Y:S05]  /*b990*/  BRA `(.L_x_331) ;  /* 0xfffffff800087947 */ /* 0x000fea000383ffff */
.L_x_312:
[----:B0-----:R0:W1:Y:S02]  /*b9a0*/  SYNCS.PHASECHK.TRANS64.TRYWAIT P0, [R8+URZ], R5 ;  /* 0x00000005080075a7 */ /* 0x001064000800017f */
[----:B-1----:R-:W-:Y:S05]  /*b9b0*/  @!P0 NANOSLEEP.SYNCS 0x989680 ;  /* 0x009896800000895d */ /* 0x002fea0003900000 */
[----:B------:R-:W1:Y:S02]  /*b9c0*/  @!P0 SYNCS.PHASECHK.TRANS64 P0, [R8+URZ], R5 ;  /* 0x00000005080085a7 */ /* 0x000e64000800007f */
[----:B-1----:R-:W-:Y:S05]  /*b9d0*/  @!P0 BRA `(.L_x_312) ;  /* 0xfffffffc00f08947 */ /* 0x002fea000383ffff */
[----:B------:R-:W-:Y:S05]  /*b9e0*/  BRA `(.L_x_332) ;  /* 0xfffffff800187947 */ /* 0x000fea000383ffff */
.L_x_313:
[----:B0-----:R0:W1:Y:S02]  /*b9f0*/  SYNCS.PHASECHK.TRANS64.TRYWAIT P0, [R9+URZ], R4 ;  /* 0x00000004090075a7 */ /* 0x001064000800017f */
[----:B-1----:R-:W-:Y:S05]  /*ba00*/  @!P0 NANOSLEEP.SYNCS 0x989680 ;  /* 0x009896800000895d */ /* 0x002fea0003900000 */
[----:B------:R-:W1:Y:S02]  /*ba10*/  @!P0 SYNCS.PHASECHK.TRANS64 P0, [R9+URZ], R4 ;  /* 0x00000004090085a7 */ /* 0x000e64000800007f */
[----:B-1----:R-:W-:Y:S05]  /*ba20*/  @!P0 BRA `(.L_x_313) ;  /* 0xfffffffc00f08947 */ /* 0x002fea000383ffff */
[----:B------:R-:W-:Y:S05]  /*ba30*/  BRA `(.L_x_333) ;  /* 0xfffffff800287947 */ /* 0x000fea000383ffff */
.L_x_314:
[----:B0-----:R0:W1:Y:S02]  /*ba40*/  SYNCS.PHASECHK.TRANS64.TRYWAIT P0, [R8+URZ], R5 ;  /* 0x00000005080075a7 */ /* 0x001064000800017f */
[----:B-1----:R-:W-:Y:S05]  /*ba50*/  @!P0 NANOSLEEP.SYNCS 0x989680 ;  /* 0x009896800000895d */ /* 0x002fea0003900000 */
[----:B------:R-:W1:Y:S02]  /*ba60*/  @!P0 SYNCS.PHASECHK.TRANS64 P0, [R8+URZ], R5 ;  /* 0x00000005080085a7 */ /* 0x000e64000800007f */
[----:B-1----:R-:W-:Y:S05]  /*ba70*/  @!P0 BRA `(.L_x_314) ;  /* 0xfffffffc00f08947 */ /* 0x002fea000383ffff */
[----:B------:R-:W-:Y:S05]  /*ba80*/  BRA `(.L_x_334) ;  /* 0xfffffff800387947 */ /* 0x000fea000383ffff */
.L_x_315:
[----:B0-----:R0:W1:Y:S02]  /*ba90*/  SYNCS.PHASECHK.TRANS64.TRYWAIT P0, [R9+URZ], R4 ;  /* 0x00000004090075a7 */ /* 0x001064000800017f */
[----:B-1----:R-:W-:Y:S05]  /*baa0*/  @!P0 NANOSLEEP.SYNCS 0x989680 ;  /* 0x009896800000895d */ /* 0x002fea0003900000 */
[----:B------:R-:W1:Y:S02]  /*bab0*/  @!P0 SYNCS.PHASECHK.TRANS64 P0, [R9+URZ], R4 ;  /* 0x00000004090085a7 */ /* 0x000e64000800007f */
[----:B-1----:R-:W-:Y:S05]  /*bac0*/  @!P0 BRA `(.L_x_315) ;  /* 0xfffffffc00f08947 */ /* 0x002fea000383ffff */
[----:B------:R-:W-:Y:S05]  /*bad0*/  BRA `(.L_x_335) ;  /* 0xfffffff800487947 */ /* 0x000fea000383ffff */
.L_x_316:
[----:B0-----:R0:W1:Y:S02]  /*bae0*/  SYNCS.PHASECHK.TRANS64.TRYWAIT P0, [R8+URZ], R5 ;  /* 0x00000005080075a7 */ /* 0x001064000800017f */
[----:B-1----:R-:W-:Y:S05]  /*baf0*/  @!P0 NANOSLEEP.SYNCS 0x989680 ;  /* 0x009896800000895d */ /* 0x002fea0003900000 */
[----:B------:R-:W1:Y:S02]  /*bb00*/  @!P0 SYNCS.PHASECHK.TRANS64 P0, [R8+URZ], R5 ;  /* 0x00000005080085a7 */ /* 0x000e64000800007f */
[----:B-1----:R-:W-:Y:S05]  /*bb10*/  @!P0 BRA `(.L_x_316) ;  /* 0xfffffffc00f08947 */ /* 0x002fea000383ffff */
[----:B------:R-:W-:Y:S05]  /*bb20*/  BRA `(.L_x_336) ;  /* 0xfffffff800587947 */ /* 0x000fea000383ffff */
.L_x_317:
[----:B0-----:R0:W1:Y:S02]  /*bb30*/  SYNCS.PHASECHK.TRANS64.TRYWAIT P0, [R9+URZ], R4 ;  /* 0x00000004090075a7 */ /* 0x001064000800017f */
[----:B-1----:R-:W-:Y:S05]  /*bb40*/  @!P0 NANOSLEEP.SYNCS 0x989680 ;  /* 0x009896800000895d */ /* 0x002fea0003900000 */
[----:B------:R-:W1:Y:S02]  /*bb50*/  @!P0 SYNCS.PHASECHK.TRANS64 P0, [R9+URZ], R4 ;  /* 0x00000004090085a7 */ /* 0x000e64000800007f */
[----:B-1----:R-:W-:Y:S05]  /*bb60*/  @!P0 BRA `(.L_x_317) ;  /* 0xfffffffc00f08947 */ /* 0x002fea000383ffff */
[----:B------:R-:W-:Y:S05]  /*bb70*/  BRA `(.L_x_337) ;  /* 0xfffffff800687947 */ /* 0x000fea000383ffff */
.L_x_318:
[----:B0-----:R0:W1:Y:S02]  /*bb80*/  SYNCS.PHASECHK.TRANS64.TRYWAIT P0, [R6+URZ], R5 ;  /* 0x00000005060075a7 */ /* 0x001064000800017f */
[----:B-1----:R-:W-:Y:S05]  /*bb90*/  @!P0 NANOSLEEP.SYNCS 0x989680 ;  /* 0x009896800000895d */ /* 0x002fea0003900000 */
[----:B------:R-:W1:Y:S02]  /*bba0*/  @!P0 SYNCS.PHASECHK.TRANS64 P0, [R6+URZ], R5 ;  /* 0x00000005060085a7 */ /* 0x000e64000800007f */
[----:B-1----:R-:W-:Y:S05]  /*bbb0*/  @!P0 BRA `(.L_x_318) ;  /* 0xfffffffc00f08947 */ /* 0x002fea000383ffff */
[----:B------:R-:W-:Y:S05]  /*bbc0*/  BRA `(.L_x_338) ;  /* 0xfffffff800707947 */ /* 0x000fea000383ffff */
.L_x_339:
[----:B------:R-:W-:-:S00]  /*bbd0*/  BRA `(.L_x_339) ;  /* 0xfffffffc00fc7947 */ /* 0x000fc0000383ffff */
[----:B------:R-:W-:-:S00]  /*bbe0*/  NOP ;  /* 0x0000000000007918 */ /* 0x000fc00000000000 */
        /* <DEDUP_REMOVED lines=9> */
.L_x_340:


//--------------------- .nv.global.init           --------------------------
	.section	.nv.global.init,"aw",@progbits
.nv.global.init:
	.type		$str$22,@object
	.size		$str$22,($str$23 - $str$22)
$str$22:
        /*0000*/ 	.byte	0x6b, 0x5f, 0x74, 0x69, 0x6c, 0x65, 0x5f, 0x63, 0x6f, 0x75, 0x6e, 0x74, 0x20, 0x3e, 0x3d, 0x20
        /*0010*/ 	.byte	0x31, 0x00
	.type		$str$23,@object
	.size		$str$23,(__unnamed_1 - $str$23)
$str$23:
        /*0012*/ 	.byte	0x2f, 0x74, 0x6d, 0x70, 0x2f, 0x63, 0x75, 0x74, 0x6c, 0x61, 0x73, 0x73, 0x5f, 0x73, 0x77, 0x65
        /*0022*/ 	.byte	0x65, 0x70, 0x5f, 0x73, 0x72, 0x63, 0x2f, 0x69, 0x6e, 0x63, 0x6c, 0x75, 0x64, 0x65, 0x2f, 0x63
        /*0032*/ 	.byte	0x75, 0x74, 0x6c, 0x61, 0x73, 0x73, 0x2f, 0x67, 0x65, 0x6d, 0x6d, 0x2f, 0x63, 0x6f, 0x6c, 0x6c
        /*0042*/ 	.byte	0x65, 0x63, 0x74, 0x69, 0x76, 0x65, 0x2f, 0x73, 0x6d, 0x39, 0x30, 0x5f, 0x6d, 0x6d, 0x61, 0x5f
        /*0052*/ 	.byte	0x74, 0x6d, 0x61, 0x5f, 0x67, 0x6d, 0x6d, 0x61, 0x5f, 0x73, 0x73, 0x5f, 0x77, 0x61, 0x72, 0x70
        /*0062*/ 	.byte	0x73, 0x70, 0x65, 0x63, 0x69, 0x61, 0x6c, 0x69, 0x7a, 0x65, 0x64, 0x2e, 0x68, 0x70, 0x70, 0x00
	.type		__unnamed_1,@object
	.size		__unnamed_1,(.L_0 - __unnamed_1)
__unnamed_1:
        /*0072*/ 	.byte	0x76, 0x6f, 0x69, 0x64, 0x20, 0x63, 0x75, 0x74, 0x6c, 0x61, 0x73, 0x73, 0x3a, 0x3a, 0x67, 0x65
        /* <DEDUP_REMOVED lines=180> */
        /*0bc2*/ 	.byte	0x74, 0x79, 0x5d, 0x00
.L_0:


//--------------------- .nv.shared._ZN7cutlass13device_kernelINS_4gemm6kernel13GemmUniversalIN4cute5tupleIJiiiiEEENS1_10collective13CollectiveMmaINS1_34MainloopSm90TmaGmmaWarpSpecializedILi11ENS5_IJNS4_1CILi1EEESB_SB_EEENS1_32KernelTmaWarpSpecializedPingpongEEENS5_IJNSA_ILi64EEENSA_ILi256EEENSA_ILi32EEEEEENS_10bfloat16_tENS5_IJSB_llEEESJ_NS5_IJlSB_lEEENS4_8TiledMMAINS4_8MMA_AtomIJNS4_4SM904GMMA28MMA_64x256x16_F32BF16BF16_SSILNSP_5MajorE1ELSR_0ELNSP_7ScaleInE1ELSS_1EEEEEENS4_6LayoutISC_NS5_IJNSA_ILi0EEESW_SW_EEEEENS5_IJNS4_10UnderscoreESZ_SZ_EEEEENS4_13SM90_TMA_LOADENS4_14ComposedLayoutINS4_7SwizzleILi3ELi4ELi3EEENS4_18smem_ptr_flag_bitsILi16EEENSV_INS5_IJSF_NSA_ILi8EEEEEENS5_IJSB_SF_EEEEEEEvNS4_8identityES12_NS13_INS14_ILi2ELi4ELi3EEES17_NSV_INS5_IJS18_SH_EEENS5_IJSH_SB_EEEEEEEvS1D_EENS_8epilogue10collective6detail29Sm90TmaWarpSpecializedAdapterINS1L_15DefaultEpilogueISJ_SL_SL_NS1K_6thread17LinearCombinationISJ_Li1EffLNS1P_9ScaleType4KindE0ELNS_15FloatRoundStyleE2ESJ_EENS1_15EpilogueDefaultEEEEEvvEEEEvNT_6ParamsE --------------------------
	.section	.nv.shared._ZN7cutlass13device_kernelINS_4gemm6kernel13GemmUniversalIN4cute5tupleIJiiiiEEENS1_10collective13CollectiveMmaINS1_34MainloopSm90TmaGmmaWarpSpecializedILi11ENS5_IJNS4_1CILi1EEESB_SB_EEENS1_32KernelTmaWarpSpecializedPingpongEEENS5_IJNSA_ILi64EEENSA_ILi256EEENSA_ILi32EEEEEENS_10bfloat16_tENS5_IJSB_llEEESJ_NS5_IJlSB_lEEENS4_8TiledMMAINS4_8MMA_AtomIJNS4_4SM904GMMA28MMA_64x256x16_F32BF16BF16_SSILNSP_5MajorE1ELSR_0ELNSP_7ScaleInE1ELSS_1EEEEEENS4_6LayoutISC_NS5_IJNSA_ILi0EEESW_SW_EEEEENS5_IJNS4_10UnderscoreESZ_SZ_EEEEENS4_13SM90_TMA_LOADENS4_14ComposedLayoutINS4_7SwizzleILi3ELi4ELi3EEENS4_18smem_ptr_flag_bitsILi16EEENSV_INS5_IJSF_NSA_ILi8EEEEEENS5_IJSB_SF_EEEEEEEvNS4_8identityES12_NS13_INS14_ILi2ELi4ELi3EEES17_NSV_INS5_IJS18_SH_EEENS5_IJSH_SB_EEEEEEEvS1D_EENS_8epilogue10collective6detail29Sm90TmaWarpSpecializedAdapterINS1L_15DefaultEpilogueISJ_SL_SL_NS1K_6thread17LinearCombinationISJ_Li1EffLNS1P_9ScaleType4KindE0ELNS_15FloatRoundStyleE2ESJ_EENS1_15EpilogueDefaultEEEEEvvEEEEvNT_6ParamsE,"aw",@nobits
	.sectionflags	@""
	.align	16
	.zero		1024


//--------------------- .nv.shared.reserved.0     --------------------------
	.section	.nv.shared.reserved.0,"aw",@nobits
	.weak		__nv_reservedSMEM_offset_0_alias
	.size		__nv_reservedSMEM_offset_0_alias, 0, 0
	.other		__nv_reservedSMEM_offset_0_alias,@"STO_CUDA_RESERVED_SHARED STV_DEFAULT"
__nv_reservedSMEM_offset_0_alias:
	.zero		0


//--------------------- .nv.global                --------------------------
	.section	.nv.global,"aw",@nobits
.nv.global:
	.type		_ZN40_INTERNAL_b2538ded_4_k_cu_0941e76c_196894cute1_E,@object
	.size		_ZN40_INTERNAL_b2538ded_4_k_cu_0941e76c_196894cute1_E,(_ZN40_INTERNAL_b2538ded_4_k_cu_0941e76c_196894cuda3std3__45__cpo6cbeginE - _ZN40_INTERNAL_b2538ded_4_k_cu_0941e76c_196894cute1_E)
_ZN40_INTERNAL_b2538ded_4_k_cu_0941e76c_196894cute1_E:
	.zero		1
	.type		_ZN40_INTERNAL_b2538ded_4_k_cu_0941e76c_196894cuda3std3__45__cpo6cbeginE,@object
	.size		_ZN40_INTERNAL_b2538ded_4_k_cu_0941e76c_196894cuda3std3__45__cpo6cbeginE,(_ZN40_INTERNAL_b2538ded_4_k_cu_0941e76c_196894cuda3std3__48in_placeE - _ZN40_INTERNAL_b2538ded_4_k_cu_0941e76c_196894cuda3std3__45__cpo6cbeginE)
_ZN40_INTERNAL_b2538ded_4_k_cu_0941e76c_196894cuda3std3__45__cpo6cbeginE:
	.zero		1
	.type		_ZN40_INTERNAL_b2538ded_4_k_cu_0941e76c_196894cuda3std3__48in_placeE,@object
	.size		_ZN40_INTERNAL_b2538ded_4_k_cu_0941e76c_196894cuda3std3__48in_placeE,(_ZN40_INTERNAL_b2538ded_4_k_cu_0941e76c_196894cuda3std6ranges3__45__cpo9iter_moveE - _ZN40_INTERNAL_b2538ded_4_k_cu_0941e76c_196894cuda3std3__48in_placeE)
_ZN40_INTERNAL_b2538ded_4_k_cu_0941e76c_196894cuda3std3__48in_placeE:
	.zero		1
	.type		_ZN40_INTERNAL_b2538ded_4_k_cu_0941e76c_196894cuda3std6ranges3__45__cpo9iter_moveE,@object
	.size		_ZN40_INTERNAL_b2538ded_4_k_cu_0941e76c_196894cuda3std6ranges3__45__cpo9iter_moveE,(_ZN40_INTERNAL_b2538ded_4_k_cu_0941e76c_196894cuda3std3__45__cpo5beginE - _ZN40_INTERNAL_b2538ded_4_k_cu_0941e76c_196894cuda3std6ranges3__45__cpo9iter_moveE)
_ZN40_INTERNAL_b2538ded_4_k_cu_0941e76c_196894cuda3std6ranges3__45__cpo9iter_moveE:
	.zero		1
	.type		_ZN40_INTERNAL_b2538ded_4_k_cu_0941e76c_196894cuda3std3__45__cpo5beginE,@object
	.size		_ZN40_INTERNAL_b2538ded_4_k_cu_0941e76c_196894cuda3std3__45__cpo5beginE,(_ZN40_INTERNAL_b2538ded_4_k_cu_0941e76c_196894cuda3std3__442_GLOBAL__N__b2538ded_4_k_cu_0941e76c_196896ignoreE - _ZN40_INTERNAL_b2538ded_4_k_cu_0941e76c_196894cuda3std3__45__cpo5beginE)
_ZN40_INTERNAL_b2538ded_4_k_cu_0941e76c_196894cuda3std3__45__cpo5beginE:
	.zero		1
	.type		_ZN40_INTERNAL_b2538ded_4_k_cu_0941e76c_196894cuda3std3__442_GLOBAL__N__b2538ded_4_k_cu_0941e76c_196896ignoreE,@object
	.size		_ZN40_INTERNAL_b2538ded_4_k_cu_0941e76c_196894cuda3std3__442_GLOBAL__N__b2538ded_4_k_cu_0941e76c_196896ignoreE,(_ZN40_INTERNAL_b2538ded_4_k_cu_0941e76c_196894cute7productE - _ZN40_INTERNAL_b2538ded_4_k_cu_0941e76c_196894cuda3std3__442_GLOBAL__N__b2538ded_4_k_cu_0941e76c_196896ignoreE)
_ZN40_INTERNAL_b2538ded_4_k_cu_0941e76c_196894cuda3std3__442_GLOBAL__N__b2538ded_4_k_cu_0941e76c_196896ignoreE:
	.zero		1
	.type		_ZN40_INTERNAL_b2538ded_4_k_cu_0941e76c_196894cute7productE,@object
	.size		_ZN40_INTERNAL_b2538ded_4_k_cu_0941e76c_196894cute7productE,(_ZN40_INTERNAL_b2538ded_4_k_cu_0941e76c_196894cuda3std3__45__cpo3endE - _ZN40_INTERNAL_b2538ded_4_k_cu_0941e76c_196894cute7productE)
_ZN40_INTERNAL_b2538ded_4_k_cu_0941e76c_196894cute7productE:
	.zero		1
	.type		_ZN40_INTERNAL_b2538ded_4_k_cu_0941e76c_196894cuda3std3__45__cpo3endE,@object
	.size		_ZN40_INTERNAL_b2538ded_4_k_cu_0941e76c_196894cuda3std3__45__cpo3endE,(_ZN40_INTERNAL_b2538ded_4_k_cu_0941e76c_196894cuda3std3__419piecewise_constructE - _ZN40_INTERNAL_b2538ded_4_k_cu_0941e76c_196894cuda3std3__45__cpo3endE)
_ZN40_INTERNAL_b2538ded_4_k_cu_0941e76c_196894cuda3std3__45__cpo3endE:
	.zero		1
	.type		_ZN40_INTERNAL_b2538ded_4_k_cu_0941e76c_196894cuda3std3__419piecewise_constructE,@object
	.size		_ZN40_INTERNAL_b2538ded_4_k_cu_0941e76c_196894cuda3std3__419piecewise_constructE,(_ZN40_INTERNAL_b2538ded_4_k_cu_0941e76c_196894cuda3std3__45__cpo4cendE - _ZN40_INTERNAL_b2538ded_4_k_cu_0941e76c_196894cuda3std3__419piecewise_constructE)
_ZN40_INTERNAL_b2538ded_4_k_cu_0941e76c_196894cuda3std3__419piecewise_constructE:
	.zero		1
	.type		_ZN40_INTERNAL_b2538ded_4_k_cu_0941e76c_196894cuda3std3__45__cpo4cendE,@object
	.size		_ZN40_INTERNAL_b2538ded_4_k_cu_0941e76c_196894cuda3std3__45__cpo4cendE,(_ZN40_INTERNAL_b2538ded_4_k_cu_0941e76c_196894cuda3std6ranges3__45__cpo4swapE - _ZN40_INTERNAL_b2538ded_4_k_cu_0941e76c_196894cuda3std3__45__cpo4cendE)
_ZN40_INTERNAL_b2538ded_4_k_cu_0941e76c_196894cuda3std3__45__cpo4cendE:
	.zero		1
	.type		_ZN40_INTERNAL_b2538ded_4_k_cu_0941e76c_196894cuda3std6ranges3__45__cpo4swapE,@object
	.size		_ZN40_INTERNAL_b2538ded_4_k_cu_0941e76c_196894cuda3std6ranges3__45__cpo4swapE,(.L_8 - _ZN40_INTERNAL_b2538ded_4_k_cu_0941e76c_196894cuda3std6ranges3__45__cpo4swapE)
_ZN40_INTERNAL_b2538ded_4_k_cu_0941e76c_196894cuda3std6ranges3__45__cpo4swapE:
	.zero		1
.L_8:


//--------------------- .nv.constant0._ZN7cutlass13device_kernelINS_4gemm6kernel13GemmUniversalIN4cute5tupleIJiiiiEEENS1_10collective13CollectiveMmaINS1_34MainloopSm90TmaGmmaWarpSpecializedILi11ENS5_IJNS4_1CILi1EEESB_SB_EEENS1_32KernelTmaWarpSpecializedPingpongEEENS5_IJNSA_ILi64EEENSA_ILi256EEENSA_ILi32EEEEEENS_10bfloat16_tENS5_IJSB_llEEESJ_NS5_IJlSB_lEEENS4_8TiledMMAINS4_8MMA_AtomIJNS4_4SM904GMMA28MMA_64x256x16_F32BF16BF16_SSILNSP_5MajorE1ELSR_0ELNSP_7ScaleInE1ELSS_1EEEEEENS4_6LayoutISC_NS5_IJNSA_ILi0EEESW_SW_EEEEENS5_IJNS4_10UnderscoreESZ_SZ_EEEEENS4_13SM90_TMA_LOADENS4_14ComposedLayoutINS4_7SwizzleILi3ELi4ELi3EEENS4_18smem_ptr_flag_bitsILi16EEENSV_INS5_IJSF_NSA_ILi8EEEEEENS5_IJSB_SF_EEEEEEEvNS4_8identityES12_NS13_INS14_ILi2ELi4ELi3EEES17_NSV_INS5_IJS18_SH_EEENS5_IJSH_SB_EEEEEEEvS1D_EENS_8epilogue10collective6detail29Sm90TmaWarpSpecializedAdapterINS1L_15DefaultEpilogueISJ_SL_SL_NS1K_6thread17LinearCombinationISJ_Li1EffLNS1P_9ScaleType4KindE0ELNS_15FloatRoundStyleE2ESJ_EENS1_15EpilogueDefaultEEEEEvvEEEEvNT_6ParamsE --------------------------
	.section	.nv.constant0._ZN7cutlass13device_kernelINS_4gemm6kernel13GemmUniversalIN4cute5tupleIJiiiiEEENS1_10collective13CollectiveMmaINS1_34MainloopSm90TmaGmmaWarpSpecializedILi11ENS5_IJNS4_1CILi1EEESB_SB_EEENS1_32KernelTmaWarpSpecializedPingpongEEENS5_IJNSA_ILi64EEENSA_ILi256EEENSA_ILi32EEEEEENS_10bfloat16_tENS5_IJSB_llEEESJ_NS5_IJlSB_lEEENS4_8TiledMMAINS4_8MMA_AtomIJNS4_4SM904GMMA28MMA_64x256x16_F32BF16BF16_SSILNSP_5MajorE1ELSR_0ELNSP_7ScaleInE1ELSS_1EEEEEENS4_6LayoutISC_NS5_IJNSA_ILi0EEESW_SW_EEEEENS5_IJNS4_10UnderscoreESZ_SZ_EEEEENS4_13SM90_TMA_LOADENS4_14ComposedLayoutINS4_7SwizzleILi3ELi4ELi3EEENS4_18smem_ptr_flag_bitsILi16EEENSV_INS5_IJSF_NSA_ILi8EEEEEENS5_IJSB_SF_EEEEEEEvNS4_8identityES12_NS13_INS14_ILi2ELi4ELi3EEES17_NSV_INS5_IJS18_SH_EEENS5_IJSH_SB_EEEEEEEvS1D_EENS_8epilogue10collective6detail29Sm90TmaWarpSpecializedAdapterINS1L_15DefaultEpilogueISJ_SL_SL_NS1K_6thread17LinearCombinationISJ_Li1EffLNS1P_9ScaleType4KindE0ELNS_15FloatRoundStyleE2ESJ_EENS1_15EpilogueDefaultEEEEEvvEEEEvNT_6ParamsE,"a",@progbits
	.sectionflags	@""
	.align	4
.nv.constant0._ZN7cutlass13device_kernelINS_4gemm6kernel13GemmUniversalIN4cute5tupleIJiiiiEEENS1_10collective13CollectiveMmaINS1_34MainloopSm90TmaGmmaWarpSpecializedILi11ENS5_IJNS4_1CILi1EEESB_SB_EEENS1_32KernelTmaWarpSpecializedPingpongEEENS5_IJNSA_ILi64EEENSA_ILi256EEENSA_ILi32EEEEEENS_10bfloat16_tENS5_IJSB_llEEESJ_NS5_IJlSB_lEEENS4_8TiledMMAINS4_8MMA_AtomIJNS4_4SM904GMMA28MMA_64x256x16_F32BF16BF16_SSILNSP_5MajorE1ELSR_0ELNSP_7ScaleInE1ELSS_1EEEEEENS4_6LayoutISC_NS5_IJNSA_ILi0EEESW_SW_EEEEENS5_IJNS4_10UnderscoreESZ_SZ_EEEEENS4_13SM90_TMA_LOADENS4_14ComposedLayoutINS4_7SwizzleILi3ELi4ELi3EEENS4_18smem_ptr_flag_bitsILi16EEENSV_INS5_IJSF_NSA_ILi8EEEEEENS5_IJSB_SF_EEEEEEEvNS4_8identityES12_NS13_INS14_ILi2ELi4ELi3EEES17_NSV_INS5_IJS18_SH_EEENS5_IJSH_SB_EEEEEEEvS1D_EENS_8epilogue10collective6detail29Sm90TmaWarpSpecializedAdapterINS1L_15DefaultEpilogueISJ_SL_SL_NS1K_6thread17LinearCombinationISJ_Li1EffLNS1P_9ScaleType4KindE0ELNS_15FloatRoundStyleE2ESJ_EENS1_15EpilogueDefaultEEEEEvvEEEEvNT_6ParamsE:
	.zero		1664


//--------------------- SYMBOLS --------------------------

	.type		.nv.reservedSmem.offset0,@object
	.size		.nv.reservedSmem.offset0,0x4
	.type		__assertfail,@function
